//
// Generated by NVIDIA NVVM Compiler
//
// Compiler Build ID: CL-36424714
// Cuda compilation tools, release 13.0, V13.0.88
// Based on NVVM 20.0.0
//

.version 9.0
.target sm_100
.address_size 64

	// .globl	_Z9jacobiMidPdS_iiiiii

.visible .entry _Z9jacobiMidPdS_iiiiii(
	.param .u64 .ptr .align 1 _Z9jacobiMidPdS_iiiiii_param_0,
	.param .u64 .ptr .align 1 _Z9jacobiMidPdS_iiiiii_param_1,
	.param .u32 _Z9jacobiMidPdS_iiiiii_param_2,
	.param .u32 _Z9jacobiMidPdS_iiiiii_param_3,
	.param .u32 _Z9jacobiMidPdS_iiiiii_param_4,
	.param .u32 _Z9jacobiMidPdS_iiiiii_param_5,
	.param .u32 _Z9jacobiMidPdS_iiiiii_param_6,
	.param .u32 _Z9jacobiMidPdS_iiiiii_param_7
)
{
	.reg .pred 	%p<7>;
	.reg .b32 	%r<88>;
	.reg .b64 	%rd<36>;
	.reg .b64 	%fd<37>;

	ld.param.u64 	%rd3, [_Z9jacobiMidPdS_iiiiii_param_0];
	ld.param.u64 	%rd4, [_Z9jacobiMidPdS_iiiiii_param_1];
	ld.param.u32 	%r20, [_Z9jacobiMidPdS_iiiiii_param_2];
	ld.param.u32 	%r21, [_Z9jacobiMidPdS_iiiiii_param_3];
	ld.param.u32 	%r22, [_Z9jacobiMidPdS_iiiiii_param_4];
	ld.param.u32 	%r24, [_Z9jacobiMidPdS_iiiiii_param_5];
	ld.param.u32 	%r25, [_Z9jacobiMidPdS_iiiiii_param_6];
	ld.param.u32 	%r23, [_Z9jacobiMidPdS_iiiiii_param_7];
	cvta.to.global.u64 	%rd1, %rd4;
	cvta.to.global.u64 	%rd2, %rd3;
	mov.u32 	%r26, %ctaid.x;
	mov.u32 	%r27, %ctaid.y;
	mov.u32 	%r28, %ctaid.z;
	mov.u32 	%r29, %nctaid.x;
	mov.u32 	%r30, %nctaid.y;
	mad.lo.s32 	%r31, %r28, %r30, %r27;
	mad.lo.s32 	%r32, %r31, %r29, %r26;
	mov.u32 	%r33, %ntid.x;
	mov.u32 	%r34, %ntid.y;
	mov.u32 	%r35, %ntid.z;
	mov.u32 	%r1, %tid.x;
	mov.u32 	%r36, %tid.y;
	mov.u32 	%r37, %tid.z;
	mad.lo.s32 	%r38, %r32, %r35, %r37;
	mad.lo.s32 	%r39, %r38, %r34, %r36;
	mul.lo.s32 	%r2, %r39, %r33;
	add.s32 	%r40, %r2, %r1;
	setp.gt.s32 	%p1, %r25, %r40;
	selp.u32 	%r41, 1, 0, %p1;
	add.s32 	%r3, %r24, %r41;
	add.s32 	%r4, %r40, %r23;
	setp.lt.s32 	%p2, %r3, 1;
	@%p2 bra 	$L__BB0_6;
	add.s32 	%r5, %r20, -2;
	add.s32 	%r6, %r21, -2;
	mul.lo.s32 	%r7, %r6, %r5;
	mul.lo.s32 	%r8, %r21, %r20;
	setp.eq.s32 	%p3, %r3, 1;
	mov.b32 	%r87, 0;
	@%p3 bra 	$L__BB0_4;
	and.b32  	%r43, %r3, 2147483646;
	neg.s32 	%r86, %r43;
	add.s32 	%r44, %r1, %r23;
	add.s32 	%r45, %r44, %r22;
	add.s32 	%r85, %r45, %r2;
	shl.b32 	%r11, %r22, 1;
	mul.wide.s32 	%rd7, %r20, 8;
	mul.wide.s32 	%rd11, %r8, 8;
	mov.u32 	%r84, %r4;
$L__BB0_3:
	and.b32  	%r87, %r3, 2147483646;
	div.s32 	%r46, %r84, %r5;
	mul.lo.s32 	%r47, %r46, %r5;
	sub.s32 	%r48, %r84, %r47;
	rem.s32 	%r49, %r46, %r6;
	div.s32 	%r50, %r84, %r7;
	mad.lo.s32 	%r51, %r21, %r50, %r21;
	add.s32 	%r52, %r49, %r51;
	mad.lo.s32 	%r53, %r20, %r52, %r20;
	add.s32 	%r54, %r48, %r53;
	add.s32 	%r55, %r54, 1;
	mul.wide.s32 	%rd5, %r55, 8;
	add.s64 	%rd6, %rd2, %rd5;
	ld.global.f64 	%fd1, [%rd6+8];
	ld.global.f64 	%fd2, [%rd6+-8];
	add.f64 	%fd3, %fd1, %fd2;
	add.s64 	%rd8, %rd6, %rd7;
	ld.global.f64 	%fd4, [%rd8];
	add.f64 	%fd5, %fd3, %fd4;
	sub.s32 	%r56, %r55, %r20;
	mul.wide.s32 	%rd9, %r56, 8;
	add.s64 	%rd10, %rd2, %rd9;
	ld.global.f64 	%fd6, [%rd10];
	add.f64 	%fd7, %fd5, %fd6;
	add.s64 	%rd12, %rd6, %rd11;
	ld.global.f64 	%fd8, [%rd12];
	add.f64 	%fd9, %fd7, %fd8;
	sub.s32 	%r57, %r55, %r8;
	mul.wide.s32 	%rd13, %r57, 8;
	add.s64 	%rd14, %rd2, %rd13;
	ld.global.f64 	%fd10, [%rd14];
	add.f64 	%fd11, %fd9, %fd10;
	mul.f64 	%fd12, %fd11, 0d3FC5555555555555;
	add.s64 	%rd15, %rd1, %rd5;
	st.global.f64 	[%rd15], %fd12;
	div.s32 	%r58, %r85, %r5;
	mul.lo.s32 	%r59, %r58, %r5;
	sub.s32 	%r60, %r85, %r59;
	rem.s32 	%r61, %r58, %r6;
	div.s32 	%r62, %r85, %r7;
	mad.lo.s32 	%r63, %r21, %r62, %r21;
	add.s32 	%r64, %r61, %r63;
	mad.lo.s32 	%r65, %r20, %r64, %r20;
	add.s32 	%r66, %r60, %r65;
	add.s32 	%r67, %r66, 1;
	mul.wide.s32 	%rd16, %r67, 8;
	add.s64 	%rd17, %rd2, %rd16;
	ld.global.f64 	%fd13, [%rd17+8];
	ld.global.f64 	%fd14, [%rd17+-8];
	add.f64 	%fd15, %fd13, %fd14;
	add.s64 	%rd18, %rd17, %rd7;
	ld.global.f64 	%fd16, [%rd18];
	add.f64 	%fd17, %fd15, %fd16;
	sub.s32 	%r68, %r67, %r20;
	mul.wide.s32 	%rd19, %r68, 8;
	add.s64 	%rd20, %rd2, %rd19;
	ld.global.f64 	%fd18, [%rd20];
	add.f64 	%fd19, %fd17, %fd18;
	add.s64 	%rd21, %rd17, %rd11;
	ld.global.f64 	%fd20, [%rd21];
	add.f64 	%fd21, %fd19, %fd20;
	sub.s32 	%r69, %r67, %r8;
	mul.wide.s32 	%rd22, %r69, 8;
	add.s64 	%rd23, %rd2, %rd22;
	ld.global.f64 	%fd22, [%rd23];
	add.f64 	%fd23, %fd21, %fd22;
	mul.f64 	%fd24, %fd23, 0d3FC5555555555555;
	add.s64 	%rd24, %rd1, %rd16;
	st.global.f64 	[%rd24], %fd24;
	add.s32 	%r86, %r86, 2;
	add.s32 	%r85, %r85, %r11;
	add.s32 	%r84, %r84, %r11;
	setp.ne.s32 	%p4, %r86, 0;
	@%p4 bra 	$L__BB0_3;
$L__BB0_4:
	and.b32  	%r70, %r3, 1;
	setp.eq.b32 	%p5, %r70, 1;
	not.pred 	%p6, %p5;
	@%p6 bra 	$L__BB0_6;
	mad.lo.s32 	%r71, %r87, %r22, %r4;
	div.s32 	%r72, %r71, %r5;
	mul.lo.s32 	%r73, %r72, %r5;
	sub.s32 	%r74, %r71, %r73;
	rem.s32 	%r75, %r72, %r6;
	div.s32 	%r76, %r71, %r7;
	mad.lo.s32 	%r77, %r21, %r76, %r21;
	add.s32 	%r78, %r75, %r77;
	mad.lo.s32 	%r79, %r20, %r78, %r20;
	add.s32 	%r80, %r74, %r79;
	add.s32 	%r81, %r80, 1;
	mul.wide.s32 	%rd25, %r81, 8;
	add.s64 	%rd26, %rd2, %rd25;
	ld.global.f64 	%fd25, [%rd26+8];
	ld.global.f64 	%fd26, [%rd26+-8];
	add.f64 	%fd27, %fd25, %fd26;
	mul.wide.s32 	%rd27, %r20, 8;
	add.s64 	%rd28, %rd26, %rd27;
	ld.global.f64 	%fd28, [%rd28];
	add.f64 	%fd29, %fd27, %fd28;
	sub.s32 	%r82, %r81, %r20;
	mul.wide.s32 	%rd29, %r82, 8;
	add.s64 	%rd30, %rd2, %rd29;
	ld.global.f64 	%fd30, [%rd30];
	add.f64 	%fd31, %fd29, %fd30;
	mul.wide.s32 	%rd31, %r8, 8;
	add.s64 	%rd32, %rd26, %rd31;
	ld.global.f64 	%fd32, [%rd32];
	add.f64 	%fd33, %fd31, %fd32;
	sub.s32 	%r83, %r81, %r8;
	mul.wide.s32 	%rd33, %r83, 8;
	add.s64 	%rd34, %rd2, %rd33;
	ld.global.f64 	%fd34, [%rd34];
	add.f64 	%fd35, %fd33, %fd34;
	mul.f64 	%fd36, %fd35, 0d3FC5555555555555;
	add.s64 	%rd35, %rd1, %rd25;
	st.global.f64 	[%rd35], %fd36;
$L__BB0_6:
	ret;

}
	// .globl	_Z10jacobiEdgePdS_iiiiii
.visible .entry _Z10jacobiEdgePdS_iiiiii(
	.param .u64 .ptr .align 1 _Z10jacobiEdgePdS_iiiiii_param_0,
	.param .u64 .ptr .align 1 _Z10jacobiEdgePdS_iiiiii_param_1,
	.param .u32 _Z10jacobiEdgePdS_iiiiii_param_2,
	.param .u32 _Z10jacobiEdgePdS_iiiiii_param_3,
	.param .u32 _Z10jacobiEdgePdS_iiiiii_param_4,
	.param .u32 _Z10jacobiEdgePdS_iiiiii_param_5,
	.param .u32 _Z10jacobiEdgePdS_iiiiii_param_6,
	.param .u32 _Z10jacobiEdgePdS_iiiiii_param_7
)
{
	.reg .pred 	%p<17>;
	.reg .b32 	%r<231>;
	.reg .b64 	%rd<111>;
	.reg .b64 	%fd<121>;

	ld.param.u64 	%rd3, [_Z10jacobiEdgePdS_iiiiii_param_0];
	ld.param.u64 	%rd4, [_Z10jacobiEdgePdS_iiiiii_param_1];
	ld.param.u32 	%r34, [_Z10jacobiEdgePdS_iiiiii_param_2];
	ld.param.u32 	%r35, [_Z10jacobiEdgePdS_iiiiii_param_3];
	ld.param.u32 	%r38, [_Z10jacobiEdgePdS_iiiiii_param_6];
	ld.param.u32 	%r39, [_Z10jacobiEdgePdS_iiiiii_param_7];
	cvta.to.global.u64 	%rd1, %rd4;
	cvta.to.global.u64 	%rd2, %rd3;
	mov.u32 	%r40, %ctaid.x;
	mov.u32 	%r41, %ctaid.y;
	mov.u32 	%r42, %ctaid.z;
	mov.u32 	%r43, %nctaid.x;
	mov.u32 	%r44, %nctaid.y;
	mad.lo.s32 	%r45, %r42, %r44, %r41;
	mad.lo.s32 	%r46, %r45, %r43, %r40;
	mov.u32 	%r47, %ntid.x;
	mov.u32 	%r48, %ntid.y;
	mov.u32 	%r49, %ntid.z;
	mov.u32 	%r1, %tid.x;
	mov.u32 	%r50, %tid.y;
	mov.u32 	%r51, %tid.z;
	mad.lo.s32 	%r52, %r46, %r49, %r51;
	mad.lo.s32 	%r53, %r52, %r48, %r50;
	mul.lo.s32 	%r2, %r53, %r47;
	add.s32 	%r3, %r2, %r1;
	setp.lt.s32 	%p1, %r38, 1;
	@%p1 bra 	$L__BB1_11;
	setp.gt.s32 	%p10, %r39, %r3;
	selp.u32 	%r121, 1, 0, %p10;
	add.s32 	%r4, %r38, %r121;
	add.s32 	%r5, %r34, -2;
	add.s32 	%r6, %r35, -2;
	max.s32 	%r7, %r4, 1;
	and.b32  	%r8, %r7, 1;
	setp.lt.s32 	%p11, %r4, 2;
	mov.b32 	%r226, 0;
	@%p11 bra 	$L__BB1_4;
	ld.param.u32 	%r217, [_Z10jacobiEdgePdS_iiiiii_param_5];
	and.b32  	%r122, %r7, 2147483646;
	neg.s32 	%r225, %r122;
	add.s32 	%r123, %r1, %r217;
	add.s32 	%r224, %r123, %r2;
	mul.wide.s32 	%rd51, %r34, 8;
	mov.u32 	%r223, %r3;
$L__BB1_3:
	ld.param.u32 	%r218, [_Z10jacobiEdgePdS_iiiiii_param_5];
	and.b32  	%r226, %r7, 2147483646;
	div.s32 	%r124, %r223, %r5;
	mul.lo.s32 	%r125, %r124, %r5;
	sub.s32 	%r126, %r223, %r125;
	rem.s32 	%r127, %r124, %r6;
	mul.lo.s32 	%r128, %r6, %r5;
	div.s32 	%r129, %r223, %r128;
	mad.lo.s32 	%r130, %r35, %r129, %r35;
	add.s32 	%r131, %r127, %r130;
	mad.lo.s32 	%r132, %r34, %r131, %r34;
	add.s32 	%r133, %r126, %r132;
	add.s32 	%r134, %r133, 1;
	mul.wide.s32 	%rd49, %r134, 8;
	add.s64 	%rd50, %rd2, %rd49;
	ld.global.f64 	%fd49, [%rd50+8];
	ld.global.f64 	%fd50, [%rd50+-8];
	add.f64 	%fd51, %fd49, %fd50;
	add.s64 	%rd52, %rd50, %rd51;
	ld.global.f64 	%fd52, [%rd52];
	add.f64 	%fd53, %fd51, %fd52;
	sub.s32 	%r135, %r134, %r34;
	mul.wide.s32 	%rd53, %r135, 8;
	add.s64 	%rd54, %rd2, %rd53;
	ld.global.f64 	%fd54, [%rd54];
	add.f64 	%fd55, %fd53, %fd54;
	mul.lo.s32 	%r136, %r35, %r34;
	mul.wide.s32 	%rd55, %r136, 8;
	add.s64 	%rd56, %rd50, %rd55;
	ld.global.f64 	%fd56, [%rd56];
	add.f64 	%fd57, %fd55, %fd56;
	sub.s32 	%r137, %r134, %r136;
	mul.wide.s32 	%rd57, %r137, 8;
	add.s64 	%rd58, %rd2, %rd57;
	ld.global.f64 	%fd58, [%rd58];
	add.f64 	%fd59, %fd57, %fd58;
	mul.f64 	%fd60, %fd59, 0d3FC5555555555555;
	add.s64 	%rd59, %rd1, %rd49;
	st.global.f64 	[%rd59], %fd60;
	div.s32 	%r138, %r224, %r5;
	mul.lo.s32 	%r139, %r138, %r5;
	sub.s32 	%r140, %r224, %r139;
	rem.s32 	%r141, %r138, %r6;
	div.s32 	%r142, %r224, %r128;
	mad.lo.s32 	%r143, %r35, %r142, %r35;
	add.s32 	%r144, %r141, %r143;
	mad.lo.s32 	%r145, %r34, %r144, %r34;
	add.s32 	%r146, %r140, %r145;
	add.s32 	%r147, %r146, 1;
	mul.wide.s32 	%rd60, %r147, 8;
	add.s64 	%rd61, %rd2, %rd60;
	ld.global.f64 	%fd61, [%rd61+8];
	ld.global.f64 	%fd62, [%rd61+-8];
	add.f64 	%fd63, %fd61, %fd62;
	add.s64 	%rd62, %rd61, %rd51;
	ld.global.f64 	%fd64, [%rd62];
	add.f64 	%fd65, %fd63, %fd64;
	sub.s32 	%r148, %r147, %r34;
	mul.wide.s32 	%rd63, %r148, 8;
	add.s64 	%rd64, %rd2, %rd63;
	ld.global.f64 	%fd66, [%rd64];
	add.f64 	%fd67, %fd65, %fd66;
	add.s64 	%rd65, %rd61, %rd55;
	ld.global.f64 	%fd68, [%rd65];
	add.f64 	%fd69, %fd67, %fd68;
	sub.s32 	%r149, %r147, %r136;
	mul.wide.s32 	%rd66, %r149, 8;
	add.s64 	%rd67, %rd2, %rd66;
	ld.global.f64 	%fd70, [%rd67];
	add.f64 	%fd71, %fd69, %fd70;
	mul.f64 	%fd72, %fd71, 0d3FC5555555555555;
	add.s64 	%rd68, %rd1, %rd60;
	st.global.f64 	[%rd68], %fd72;
	add.s32 	%r225, %r225, 2;
	shl.b32 	%r150, %r218, 1;
	add.s32 	%r224, %r224, %r150;
	add.s32 	%r223, %r223, %r150;
	setp.ne.s32 	%p12, %r225, 0;
	@%p12 bra 	$L__BB1_3;
$L__BB1_4:
	setp.eq.s32 	%p13, %r8, 0;
	@%p13 bra 	$L__BB1_6;
	ld.param.u32 	%r219, [_Z10jacobiEdgePdS_iiiiii_param_5];
	mad.lo.s32 	%r151, %r226, %r219, %r3;
	div.s32 	%r152, %r151, %r5;
	mul.lo.s32 	%r153, %r152, %r5;
	sub.s32 	%r154, %r151, %r153;
	rem.s32 	%r155, %r152, %r6;
	mul.lo.s32 	%r156, %r6, %r5;
	div.s32 	%r157, %r151, %r156;
	mad.lo.s32 	%r158, %r35, %r157, %r35;
	add.s32 	%r159, %r155, %r158;
	mad.lo.s32 	%r160, %r34, %r159, %r34;
	add.s32 	%r161, %r154, %r160;
	add.s32 	%r162, %r161, 1;
	mul.wide.s32 	%rd69, %r162, 8;
	add.s64 	%rd70, %rd2, %rd69;
	ld.global.f64 	%fd73, [%rd70+8];
	ld.global.f64 	%fd74, [%rd70+-8];
	add.f64 	%fd75, %fd73, %fd74;
	mul.wide.s32 	%rd71, %r34, 8;
	add.s64 	%rd72, %rd70, %rd71;
	ld.global.f64 	%fd76, [%rd72];
	add.f64 	%fd77, %fd75, %fd76;
	sub.s32 	%r163, %r162, %r34;
	mul.wide.s32 	%rd73, %r163, 8;
	add.s64 	%rd74, %rd2, %rd73;
	ld.global.f64 	%fd78, [%rd74];
	add.f64 	%fd79, %fd77, %fd78;
	mul.lo.s32 	%r164, %r35, %r34;
	mul.wide.s32 	%rd75, %r164, 8;
	add.s64 	%rd76, %rd70, %rd75;
	ld.global.f64 	%fd80, [%rd76];
	add.f64 	%fd81, %fd79, %fd80;
	sub.s32 	%r165, %r162, %r164;
	mul.wide.s32 	%rd77, %r165, 8;
	add.s64 	%rd78, %rd2, %rd77;
	ld.global.f64 	%fd82, [%rd78];
	add.f64 	%fd83, %fd81, %fd82;
	mul.f64 	%fd84, %fd83, 0d3FC5555555555555;
	add.s64 	%rd79, %rd1, %rd69;
	st.global.f64 	[%rd79], %fd84;
$L__BB1_6:
	ld.param.u32 	%r215, [_Z10jacobiEdgePdS_iiiiii_param_4];
	setp.lt.s32 	%p14, %r4, 2;
	add.s32 	%r167, %r215, -3;
	mul.lo.s32 	%r168, %r6, %r5;
	mul.lo.s32 	%r19, %r168, %r167;
	add.s32 	%r20, %r3, %r19;
	mov.b32 	%r230, 0;
	@%p14 bra 	$L__BB1_9;
	ld.param.u32 	%r220, [_Z10jacobiEdgePdS_iiiiii_param_5];
	and.b32  	%r230, %r7, 2147483646;
	neg.s32 	%r229, %r230;
	add.s32 	%r169, %r1, %r220;
	add.s32 	%r170, %r169, %r19;
	add.s32 	%r228, %r170, %r2;
	mul.wide.s32 	%rd82, %r34, 8;
	mov.u32 	%r227, %r20;
$L__BB1_8:
	ld.param.u32 	%r221, [_Z10jacobiEdgePdS_iiiiii_param_5];
	div.s32 	%r171, %r227, %r5;
	mul.lo.s32 	%r172, %r171, %r5;
	sub.s32 	%r173, %r227, %r172;
	rem.s32 	%r174, %r171, %r6;
	div.s32 	%r176, %r227, %r168;
	mad.lo.s32 	%r177, %r35, %r176, %r35;
	add.s32 	%r178, %r174, %r177;
	mad.lo.s32 	%r179, %r34, %r178, %r34;
	add.s32 	%r180, %r173, %r179;
	add.s32 	%r181, %r180, 1;
	mul.wide.s32 	%rd80, %r181, 8;
	add.s64 	%rd81, %rd2, %rd80;
	ld.global.f64 	%fd85, [%rd81+8];
	ld.global.f64 	%fd86, [%rd81+-8];
	add.f64 	%fd87, %fd85, %fd86;
	add.s64 	%rd83, %rd81, %rd82;
	ld.global.f64 	%fd88, [%rd83];
	add.f64 	%fd89, %fd87, %fd88;
	sub.s32 	%r182, %r181, %r34;
	mul.wide.s32 	%rd84, %r182, 8;
	add.s64 	%rd85, %rd2, %rd84;
	ld.global.f64 	%fd90, [%rd85];
	add.f64 	%fd91, %fd89, %fd90;
	mul.lo.s32 	%r183, %r35, %r34;
	mul.wide.s32 	%rd86, %r183, 8;
	add.s64 	%rd87, %rd81, %rd86;
	ld.global.f64 	%fd92, [%rd87];
	add.f64 	%fd93, %fd91, %fd92;
	sub.s32 	%r184, %r181, %r183;
	mul.wide.s32 	%rd88, %r184, 8;
	add.s64 	%rd89, %rd2, %rd88;
	ld.global.f64 	%fd94, [%rd89];
	add.f64 	%fd95, %fd93, %fd94;
	mul.f64 	%fd96, %fd95, 0d3FC5555555555555;
	add.s64 	%rd90, %rd1, %rd80;
	st.global.f64 	[%rd90], %fd96;
	div.s32 	%r185, %r228, %r5;
	mul.lo.s32 	%r186, %r185, %r5;
	sub.s32 	%r187, %r228, %r186;
	rem.s32 	%r188, %r185, %r6;
	div.s32 	%r189, %r228, %r168;
	mad.lo.s32 	%r190, %r35, %r189, %r35;
	add.s32 	%r191, %r188, %r190;
	mad.lo.s32 	%r192, %r34, %r191, %r34;
	add.s32 	%r193, %r187, %r192;
	add.s32 	%r194, %r193, 1;
	mul.wide.s32 	%rd91, %r194, 8;
	add.s64 	%rd92, %rd2, %rd91;
	ld.global.f64 	%fd97, [%rd92+8];
	ld.global.f64 	%fd98, [%rd92+-8];
	add.f64 	%fd99, %fd97, %fd98;
	add.s64 	%rd93, %rd92, %rd82;
	ld.global.f64 	%fd100, [%rd93];
	add.f64 	%fd101, %fd99, %fd100;
	sub.s32 	%r195, %r194, %r34;
	mul.wide.s32 	%rd94, %r195, 8;
	add.s64 	%rd95, %rd2, %rd94;
	ld.global.f64 	%fd102, [%rd95];
	add.f64 	%fd103, %fd101, %fd102;
	add.s64 	%rd96, %rd92, %rd86;
	ld.global.f64 	%fd104, [%rd96];
	add.f64 	%fd105, %fd103, %fd104;
	sub.s32 	%r196, %r194, %r183;
	mul.wide.s32 	%rd97, %r196, 8;
	add.s64 	%rd98, %rd2, %rd97;
	ld.global.f64 	%fd106, [%rd98];
	add.f64 	%fd107, %fd105, %fd106;
	mul.f64 	%fd108, %fd107, 0d3FC5555555555555;
	add.s64 	%rd99, %rd1, %rd91;
	st.global.f64 	[%rd99], %fd108;
	add.s32 	%r229, %r229, 2;
	shl.b32 	%r197, %r221, 1;
	add.s32 	%r228, %r228, %r197;
	add.s32 	%r227, %r227, %r197;
	setp.eq.s32 	%p15, %r229, 0;
	@%p15 bra 	$L__BB1_9;
	bra.uni 	$L__BB1_8;
$L__BB1_9:
	setp.eq.s32 	%p16, %r8, 0;
	@%p16 bra 	$L__BB1_23;
	ld.param.u32 	%r222, [_Z10jacobiEdgePdS_iiiiii_param_5];
	mad.lo.s32 	%r198, %r230, %r222, %r20;
	div.s32 	%r199, %r198, %r5;
	mul.lo.s32 	%r200, %r199, %r5;
	sub.s32 	%r201, %r198, %r200;
	rem.s32 	%r202, %r199, %r6;
	div.s32 	%r204, %r198, %r168;
	mad.lo.s32 	%r205, %r35, %r204, %r35;
	add.s32 	%r206, %r202, %r205;
	mad.lo.s32 	%r207, %r34, %r206, %r34;
	add.s32 	%r208, %r201, %r207;
	add.s32 	%r209, %r208, 1;
	mul.wide.s32 	%rd100, %r209, 8;
	add.s64 	%rd101, %rd2, %rd100;
	ld.global.f64 	%fd109, [%rd101+8];
	ld.global.f64 	%fd110, [%rd101+-8];
	add.f64 	%fd111, %fd109, %fd110;
	mul.wide.s32 	%rd102, %r34, 8;
	add.s64 	%rd103, %rd101, %rd102;
	ld.global.f64 	%fd112, [%rd103];
	add.f64 	%fd113, %fd111, %fd112;
	sub.s32 	%r210, %r209, %r34;
	mul.wide.s32 	%rd104, %r210, 8;
	add.s64 	%rd105, %rd2, %rd104;
	ld.global.f64 	%fd114, [%rd105];
	add.f64 	%fd115, %fd113, %fd114;
	mul.lo.s32 	%r211, %r35, %r34;
	mul.wide.s32 	%rd106, %r211, 8;
	add.s64 	%rd107, %rd101, %rd106;
	ld.global.f64 	%fd116, [%rd107];
	add.f64 	%fd117, %fd115, %fd116;
	sub.s32 	%r212, %r209, %r211;
	mul.wide.s32 	%rd108, %r212, 8;
	add.s64 	%rd109, %rd2, %rd108;
	ld.global.f64 	%fd118, [%rd109];
	add.f64 	%fd119, %fd117, %fd118;
	mul.f64 	%fd120, %fd119, 0d3FC5555555555555;
	add.s64 	%rd110, %rd1, %rd100;
	st.global.f64 	[%rd110], %fd120;
	bra.uni 	$L__BB1_23;
$L__BB1_11:
	ld.param.u32 	%r216, [_Z10jacobiEdgePdS_iiiiii_param_5];
	shl.b32 	%r30, %r39, 1;
	setp.lt.s32 	%p2, %r216, %r30;
	@%p2 bra 	$L__BB1_18;
	setp.le.s32 	%p3, %r39, %r3;
	@%p3 bra 	$L__BB1_15;
	setp.lt.s32 	%p6, %r38, 0;
	@%p6 bra 	$L__BB1_23;
	add.s32 	%r71, %r34, -2;
	div.s32 	%r72, %r3, %r71;
	mul.lo.s32 	%r73, %r72, %r71;
	sub.s32 	%r74, %r3, %r73;
	add.s32 	%r75, %r35, -2;
	rem.s32 	%r76, %r72, %r75;
	mul.lo.s32 	%r77, %r75, %r71;
	div.s32 	%r78, %r3, %r77;
	mad.lo.s32 	%r79, %r35, %r78, %r35;
	add.s32 	%r80, %r76, %r79;
	mad.lo.s32 	%r81, %r34, %r80, %r34;
	add.s32 	%r82, %r74, %r81;
	add.s32 	%r83, %r82, 1;
	mul.wide.s32 	%rd16, %r83, 8;
	add.s64 	%rd17, %rd2, %rd16;
	ld.global.f64 	%fd13, [%rd17+8];
	ld.global.f64 	%fd14, [%rd17+-8];
	add.f64 	%fd15, %fd13, %fd14;
	mul.wide.s32 	%rd18, %r34, 8;
	add.s64 	%rd19, %rd17, %rd18;
	ld.global.f64 	%fd16, [%rd19];
	add.f64 	%fd17, %fd15, %fd16;
	sub.s32 	%r84, %r83, %r34;
	mul.wide.s32 	%rd20, %r84, 8;
	add.s64 	%rd21, %rd2, %rd20;
	ld.global.f64 	%fd18, [%rd21];
	add.f64 	%fd19, %fd17, %fd18;
	mul.lo.s32 	%r85, %r35, %r34;
	mul.wide.s32 	%rd22, %r85, 8;
	add.s64 	%rd23, %rd17, %rd22;
	ld.global.f64 	%fd20, [%rd23];
	add.f64 	%fd21, %fd19, %fd20;
	sub.s32 	%r86, %r83, %r85;
	mul.wide.s32 	%rd24, %r86, 8;
	add.s64 	%rd25, %rd2, %rd24;
	ld.global.f64 	%fd22, [%rd25];
	add.f64 	%fd23, %fd21, %fd22;
	mul.f64 	%fd24, %fd23, 0d3FC5555555555555;
	add.s64 	%rd26, %rd1, %rd16;
	st.global.f64 	[%rd26], %fd24;
	bra.uni 	$L__BB1_23;
$L__BB1_15:
	setp.le.s32 	%p4, %r30, %r3;
	@%p4 bra 	$L__BB1_23;
	ld.param.u32 	%r213, [_Z10jacobiEdgePdS_iiiiii_param_4];
	add.s32 	%r31, %r213, -3;
	setp.lt.s32 	%p5, %r38, 0;
	@%p5 bra 	$L__BB1_23;
	add.s32 	%r54, %r34, -2;
	add.s32 	%r55, %r35, -2;
	mul.lo.s32 	%r56, %r55, %r54;
	mad.lo.s32 	%r57, %r56, %r31, %r3;
	div.s32 	%r58, %r57, %r54;
	mul.lo.s32 	%r59, %r58, %r54;
	sub.s32 	%r60, %r57, %r59;
	rem.s32 	%r61, %r58, %r55;
	div.s32 	%r62, %r57, %r56;
	mad.lo.s32 	%r63, %r35, %r62, %r35;
	add.s32 	%r64, %r61, %r63;
	mad.lo.s32 	%r65, %r34, %r64, %r34;
	add.s32 	%r66, %r60, %r65;
	add.s32 	%r67, %r66, 1;
	mul.wide.s32 	%rd5, %r67, 8;
	add.s64 	%rd6, %rd2, %rd5;
	ld.global.f64 	%fd1, [%rd6+8];
	ld.global.f64 	%fd2, [%rd6+-8];
	add.f64 	%fd3, %fd1, %fd2;
	mul.wide.s32 	%rd7, %r34, 8;
	add.s64 	%rd8, %rd6, %rd7;
	ld.global.f64 	%fd4, [%rd8];
	add.f64 	%fd5, %fd3, %fd4;
	sub.s32 	%r68, %r67, %r34;
	mul.wide.s32 	%rd9, %r68, 8;
	add.s64 	%rd10, %rd2, %rd9;
	ld.global.f64 	%fd6, [%rd10];
	add.f64 	%fd7, %fd5, %fd6;
	mul.lo.s32 	%r69, %r35, %r34;
	mul.wide.s32 	%rd11, %r69, 8;
	add.s64 	%rd12, %rd6, %rd11;
	ld.global.f64 	%fd8, [%rd12];
	add.f64 	%fd9, %fd7, %fd8;
	sub.s32 	%r70, %r67, %r69;
	mul.wide.s32 	%rd13, %r70, 8;
	add.s64 	%rd14, %rd2, %rd13;
	ld.global.f64 	%fd10, [%rd14];
	add.f64 	%fd11, %fd9, %fd10;
	mul.f64 	%fd12, %fd11, 0d3FC5555555555555;
	add.s64 	%rd15, %rd1, %rd5;
	st.global.f64 	[%rd15], %fd12;
	bra.uni 	$L__BB1_23;
$L__BB1_18:
	setp.le.s32 	%p7, %r39, %r3;
	@%p7 bra 	$L__BB1_23;
	setp.lt.s32 	%p8, %r38, 0;
	@%p8 bra 	$L__BB1_21;
	add.s32 	%r87, %r34, -2;
	div.s32 	%r88, %r3, %r87;
	mul.lo.s32 	%r89, %r88, %r87;
	sub.s32 	%r90, %r3, %r89;
	add.s32 	%r91, %r35, -2;
	rem.s32 	%r92, %r88, %r91;
	mul.lo.s32 	%r93, %r91, %r87;
	div.s32 	%r94, %r3, %r93;
	mad.lo.s32 	%r95, %r35, %r94, %r35;
	add.s32 	%r96, %r92, %r95;
	mad.lo.s32 	%r97, %r34, %r96, %r34;
	add.s32 	%r98, %r90, %r97;
	add.s32 	%r99, %r98, 1;
	mul.wide.s32 	%rd27, %r99, 8;
	add.s64 	%rd28, %rd2, %rd27;
	ld.global.f64 	%fd25, [%rd28+8];
	ld.global.f64 	%fd26, [%rd28+-8];
	add.f64 	%fd27, %fd25, %fd26;
	mul.wide.s32 	%rd29, %r34, 8;
	add.s64 	%rd30, %rd28, %rd29;
	ld.global.f64 	%fd28, [%rd30];
	add.f64 	%fd29, %fd27, %fd28;
	sub.s32 	%r100, %r99, %r34;
	mul.wide.s32 	%rd31, %r100, 8;
	add.s64 	%rd32, %rd2, %rd31;
	ld.global.f64 	%fd30, [%rd32];
	add.f64 	%fd31, %fd29, %fd30;
	mul.lo.s32 	%r101, %r35, %r34;
	mul.wide.s32 	%rd33, %r101, 8;
	add.s64 	%rd34, %rd28, %rd33;
	ld.global.f64 	%fd32, [%rd34];
	add.f64 	%fd33, %fd31, %fd32;
	sub.s32 	%r102, %r99, %r101;
	mul.wide.s32 	%rd35, %r102, 8;
	add.s64 	%rd36, %rd2, %rd35;
	ld.global.f64 	%fd34, [%rd36];
	add.f64 	%fd35, %fd33, %fd34;
	mul.f64 	%fd36, %fd35, 0d3FC5555555555555;
	add.s64 	%rd37, %rd1, %rd27;
	st.global.f64 	[%rd37], %fd36;
$L__BB1_21:
	ld.param.u32 	%r214, [_Z10jacobiEdgePdS_iiiiii_param_4];
	setp.lt.s32 	%p9, %r38, 0;
	add.s32 	%r32, %r214, -3;
	@%p9 bra 	$L__BB1_23;
	add.s32 	%r103, %r34, -2;
	add.s32 	%r104, %r35, -2;
	mul.lo.s32 	%r105, %r104, %r103;
	mad.lo.s32 	%r106, %r105, %r32, %r3;
	div.s32 	%r107, %r106, %r103;
	mul.lo.s32 	%r108, %r107, %r103;
	sub.s32 	%r109, %r106, %r108;
	rem.s32 	%r110, %r107, %r104;
	div.s32 	%r111, %r106, %r105;
	mad.lo.s32 	%r112, %r35, %r111, %r35;
	add.s32 	%r113, %r110, %r112;
	mad.lo.s32 	%r114, %r34, %r113, %r34;
	add.s32 	%r115, %r109, %r114;
	add.s32 	%r116, %r115, 1;
	mul.wide.s32 	%rd38, %r116, 8;
	add.s64 	%rd39, %rd2, %rd38;
	ld.global.f64 	%fd37, [%rd39+8];
	ld.global.f64 	%fd38, [%rd39+-8];
	add.f64 	%fd39, %fd37, %fd38;
	mul.wide.s32 	%rd40, %r34, 8;
	add.s64 	%rd41, %rd39, %rd40;
	ld.global.f64 	%fd40, [%rd41];
	add.f64 	%fd41, %fd39, %fd40;
	sub.s32 	%r117, %r116, %r34;
	mul.wide.s32 	%rd42, %r117, 8;
	add.s64 	%rd43, %rd2, %rd42;
	ld.global.f64 	%fd42, [%rd43];
	add.f64 	%fd43, %fd41, %fd42;
	mul.lo.s32 	%r118, %r35, %r34;
	mul.wide.s32 	%rd44, %r118, 8;
	add.s64 	%rd45, %rd39, %rd44;
	ld.global.f64 	%fd44, [%rd45];
	add.f64 	%fd45, %fd43, %fd44;
	sub.s32 	%r119, %r116, %r118;
	mul.wide.s32 	%rd46, %r119, 8;
	add.s64 	%rd47, %rd2, %rd46;
	ld.global.f64 	%fd46, [%rd47];
	add.f64 	%fd47, %fd45, %fd46;
	mul.f64 	%fd48, %fd47, 0d3FC5555555555555;
	add.s64 	%rd48, %rd1, %rd38;
	st.global.f64 	[%rd48], %fd48;
$L__BB1_23:
	ret;

}


// ===== COMPILED SASS (sm_100) =====

	.target	sm_100

	.elftype	@"ET_EXEC"


//--------------------- .note.nv.tkinfo           --------------------------
	.section	.note.nv.tkinfo,"",@"SHT_NOTE"
	.sectionflags	@"SHF_NOTE_NV_TKINFO"
	.tkinfo
        /*0018*/ 	.word	0x00000002
        /*0030*/ 	.string	""
        /*0030*/ 	.string	"ptxas"
        /*0030*/ 	.string	"Cuda compilation tools, release 13.0, V13.0.88"
        /*0030*/ 	.string	"Build cuda_13.0.r13.0/compiler.36424714_0"
        /*0030*/ 	.string	"-arch sm_100 -m 64 "



//--------------------- .note.nv.cuinfo           --------------------------
	.section	.note.nv.cuinfo,"",@"SHT_NOTE"
	.sectionflags	@"SHF_NOTE_NV_CUINFO"
        /*0018*/ 	.short	0x0002
        /*001a*/ 	.short	0x0064
        /*001c*/ 	.short	0x0082
	.zero		2


//--------------------- .nv.info                  --------------------------
	.section	.nv.info,"",@"SHT_CUDA_INFO"
	.align	4


	//----- nvinfo : EIATTR_REGCOUNT
	.align		4
        /*0000*/ 	.byte	0x04, 0x2f
        /*0002*/ 	.short	(.L_1 - .L_0)
	.align		4
.L_0:
        /*0004*/ 	.word	index@(_Z9jacobiMidPdS_iiiiii)
        /*0008*/ 	.word	0x00000020


	//----- nvinfo : EIATTR_FRAME_SIZE
	.align		4
.L_1:
        /*000c*/ 	.byte	0x04, 0x11
        /*000e*/ 	.short	(.L_3 - .L_2)
	.align		4
.L_2:
        /*0010*/ 	.word	index@(_Z9jacobiMidPdS_iiiiii)
        /*0014*/ 	.word	0x00000000


	//----- nvinfo : EIATTR_REGCOUNT
	.align		4
.L_3:
        /*0018*/ 	.byte	0x04, 0x2f
        /*001a*/ 	.short	(.L_5 - .L_4)
	.align		4
.L_4:
        /*001c*/ 	.word	index@(_Z10jacobiEdgePdS_iiiiii)
        /*0020*/ 	.word	0x00000020


	//----- nvinfo : EIATTR_FRAME_SIZE
	.align		4
.L_5:
        /*0024*/ 	.byte	0x04, 0x11
        /*0026*/ 	.short	(.L_7 - .L_6)
	.align		4
.L_6:
        /*0028*/ 	.word	index@(_Z10jacobiEdgePdS_iiiiii)
        /*002c*/ 	.word	0x00000000


	//----- nvinfo : EIATTR_MIN_STACK_SIZE
	.align		4
.L_7:
        /*0030*/ 	.byte	0x04, 0x12
        /*0032*/ 	.short	(.L_9 - .L_8)
	.align		4
.L_8:
        /*0034*/ 	.word	index@(_Z10jacobiEdgePdS_iiiiii)
        /*0038*/ 	.word	0x00000000


	//----- nvinfo : EIATTR_MIN_STACK_SIZE
	.align		4
.L_9:
        /*003c*/ 	.byte	0x04, 0x12
        /*003e*/ 	.short	(.L_11 - .L_10)
	.align		4
.L_10:
        /*0040*/ 	.word	index@(_Z9jacobiMidPdS_iiiiii)
        /*0044*/ 	.word	0x00000000
.L_11:


//--------------------- .nv.compat                --------------------------
	.section	.nv.compat,"",@"SHT_CUDA_COMPAT_INFO"
	.align	4
        /*0000*/ 	.byte	0x02, 0x09, 0x00, 0x00, 0x02, 0x02, 0x01, 0x00, 0x02, 0x05, 0x05, 0x00, 0x03, 0x07, 0x01, 0x01
        /*0010*/ 	.byte	0x02, 0x03, 0x00, 0x00, 0x02, 0x06, 0x01, 0x00, 0x04, 0x0b, 0x08, 0x00, 0x01, 0x00, 0x00, 0x00
        /*0020*/ 	.byte	0x00, 0x00, 0x00, 0x00


//--------------------- .nv.info._Z10jacobiEdgePdS_iiiiii --------------------------
	.section	.nv.info._Z10jacobiEdgePdS_iiiiii,"",@"SHT_CUDA_INFO"
	.sectionflags	@""
	.align	4


	//----- nvinfo : EIATTR_CUDA_API_VERSION
	.align		4
        /*0000*/ 	.byte	0x04, 0x37
        /*0002*/ 	.short	(.L_13 - .L_12)
.L_12:
        /*0004*/ 	.word	0x00000082


	//----- nvinfo : EIATTR_KPARAM_INFO
	.align		4
.L_13:
        /*0008*/ 	.byte	0x04, 0x17
        /*000a*/ 	.short	(.L_15 - .L_14)
.L_14:
        /*000c*/ 	.word	0x00000000
        /*0010*/ 	.short	0x0007
        /*0012*/ 	.short	0x0024
        /*0014*/ 	.byte	0x00, 0xf0, 0x11, 0x00


	//----- nvinfo : EIATTR_KPARAM_INFO
	.align		4
.L_15:
        /*0018*/ 	.byte	0x04, 0x17
        /*001a*/ 	.short	(.L_17 - .L_16)
.L_16:
        /*001c*/ 	.word	0x00000000
        /*0020*/ 	.short	0x0006
        /*0022*/ 	.short	0x0020
        /*0024*/ 	.byte	0x00, 0xf0, 0x11, 0x00


	//----- nvinfo : EIATTR_KPARAM_INFO
	.align		4
.L_17:
        /*0028*/ 	.byte	0x04, 0x17
        /*002a*/ 	.short	(.L_19 - .L_18)
.L_18:
        /*002c*/ 	.word	0x00000000
        /*0030*/ 	.short	0x0005
        /*0032*/ 	.short	0x001c
        /*0034*/ 	.byte	0x00, 0xf0, 0x11, 0x00


	//----- nvinfo : EIATTR_KPARAM_INFO
	.align		4
.L_19:
        /*0038*/ 	.byte	0x04, 0x17
        /*003a*/ 	.short	(.L_21 - .L_20)
.L_20:
        /*003c*/ 	.word	0x00000000
        /*0040*/ 	.short	0x0004
        /*0042*/ 	.short	0x0018
        /*0044*/ 	.byte	0x00, 0xf0, 0x11, 0x00


	//----- nvinfo : EIATTR_KPARAM_INFO
	.align		4
.L_21:
        /*0048*/ 	.byte	0x04, 0x17
        /*004a*/ 	.short	(.L_23 - .L_22)
.L_22:
        /*004c*/ 	.word	0x00000000
        /*0050*/ 	.short	0x0003
        /*0052*/ 	.short	0x0014
        /*0054*/ 	.byte	0x00, 0xf0, 0x11, 0x00


	//----- nvinfo : EIATTR_KPARAM_INFO
	.align		4
.L_23:
        /*0058*/ 	.byte	0x04, 0x17
        /*005a*/ 	.short	(.L_25 - .L_24)
.L_24:
        /*005c*/ 	.word	0x00000000
        /*0060*/ 	.short	0x0002
        /*0062*/ 	.short	0x0010
        /*0064*/ 	.byte	0x00, 0xf0, 0x11, 0x00


	//----- nvinfo : EIATTR_KPARAM_INFO
	.align		4
.L_25:
        /*0068*/ 	.byte	0x04, 0x17
        /*006a*/ 	.short	(.L_27 - .L_26)
.L_26:
        /*006c*/ 	.word	0x00000000
        /*0070*/ 	.short	0x0001
        /*0072*/ 	.short	0x0008
        /*0074*/ 	.byte	0x00, 0xf5, 0x21, 0x00


	//----- nvinfo : EIATTR_KPARAM_INFO
	.align		4
.L_27:
        /*0078*/ 	.byte	0x04, 0x17
        /*007a*/ 	.short	(.L_29 - .L_28)
.L_28:
        /*007c*/ 	.word	0x00000000
        /*0080*/ 	.short	0x0000
        /*0082*/ 	.short	0x0000
        /*0084*/ 	.byte	0x00, 0xf5, 0x21, 0x00


	//----- nvinfo : EIATTR_SPARSE_MMA_MASK
	.align		4
.L_29:
        /*0088*/ 	.byte	0x03, 0x50
        /*008a*/ 	.short	0x0000


	//----- nvinfo : EIATTR_MAXREG_COUNT
	.align		4
        /*008c*/ 	.byte	0x03, 0x1b
        /*008e*/ 	.short	0x00ff


	//----- nvinfo : EIATTR_MERCURY_ISA_VERSION
	.align		4
        /*0090*/ 	.byte	0x03, 0x5f
        /*0092*/ 	.short	0x0101


	//----- nvinfo : EIATTR_VRC_CTA_INIT_COUNT
	.align		4
        /*0094*/ 	.byte	0x02, 0x4a
	.zero		1
	.zero		1


	//----- nvinfo : EIATTR_EXIT_INSTR_OFFSETS
	.align		4
        /*0098*/ 	.byte	0x04, 0x1c
        /*009a*/ 	.short	(.L_31 - .L_30)


	//   ....[0]....
.L_30:
        /*009c*/ 	.word	0x00002e50


	//   ....[1]....
        /*00a0*/ 	.word	0x00003500


	//   ....[2]....
        /*00a4*/ 	.word	0x00003590


	//   ....[3]....
        /*00a8*/ 	.word	0x00003c30


	//   ....[4]....
        /*00ac*/ 	.word	0x00003c50


	//   ....[5]....
        /*00b0*/ 	.word	0x00003c70


	//   ....[6]....
        /*00b4*/ 	.word	0x00004340


	//   ....[7]....
        /*00b8*/ 	.word	0x00004360


	//   ....[8]....
        /*00bc*/ 	.word	0x00004a20


	//   ....[9]....
        /*00c0*/ 	.word	0x00005100


	//----- nvinfo : EIATTR_CRS_STACK_SIZE
	.align		4
.L_31:
        /*00c4*/ 	.byte	0x04, 0x1e
        /*00c6*/ 	.short	(.L_33 - .L_32)
.L_32:
        /*00c8*/ 	.word	0x00000000


	//----- nvinfo : EIATTR_CBANK_PARAM_SIZE
	.align		4
.L_33:
        /*00cc*/ 	.byte	0x03, 0x19
        /*00ce*/ 	.short	0x0028


	//----- nvinfo : EIATTR_PARAM_CBANK
	.align		4
        /*00d0*/ 	.byte	0x04, 0x0a
        /*00d2*/ 	.short	(.L_35 - .L_34)
	.align		4
.L_34:
        /*00d4*/ 	.word	index@(.nv.constant0._Z10jacobiEdgePdS_iiiiii)
        /*00d8*/ 	.short	0x0380
        /*00da*/ 	.short	0x0028


	//----- nvinfo : EIATTR_SW_WAR
	.align		4
.L_35:
        /*00dc*/ 	.byte	0x04, 0x36
        /*00de*/ 	.short	(.L_37 - .L_36)
.L_36:
        /*00e0*/ 	.word	0x00000008
.L_37:


//--------------------- .nv.info._Z9jacobiMidPdS_iiiiii --------------------------
	.section	.nv.info._Z9jacobiMidPdS_iiiiii,"",@"SHT_CUDA_INFO"
	.sectionflags	@""
	.align	4


	//----- nvinfo : EIATTR_CUDA_API_VERSION
	.align		4
        /*0000*/ 	.byte	0x04, 0x37
        /*0002*/ 	.short	(.L_39 - .L_38)
.L_38:
        /*0004*/ 	.word	0x00000082


	//----- nvinfo : EIATTR_KPARAM_INFO
	.align		4
.L_39:
        /*0008*/ 	.byte	0x04, 0x17
        /*000a*/ 	.short	(.L_41 - .L_40)
.L_40:
        /*000c*/ 	.word	0x00000000
        /*0010*/ 	.short	0x0007
        /*0012*/ 	.short	0x0024
        /*0014*/ 	.byte	0x00, 0xf0, 0x11, 0x00


	//----- nvinfo : EIATTR_KPARAM_INFO
	.align		4
.L_41:
        /*0018*/ 	.byte	0x04, 0x17
        /*001a*/ 	.short	(.L_43 - .L_42)
.L_42:
        /*001c*/ 	.word	0x00000000
        /*0020*/ 	.short	0x0006
        /*0022*/ 	.short	0x0020
        /*0024*/ 	.byte	0x00, 0xf0, 0x11, 0x00


	//----- nvinfo : EIATTR_KPARAM_INFO
	.align		4
.L_43:
        /*0028*/ 	.byte	0x04, 0x17
        /*002a*/ 	.short	(.L_45 - .L_44)
.L_44:
        /*002c*/ 	.word	0x00000000
        /*0030*/ 	.short	0x0005
        /*0032*/ 	.short	0x001c
        /*0034*/ 	.byte	0x00, 0xf0, 0x11, 0x00


	//----- nvinfo : EIATTR_KPARAM_INFO
	.align		4
.L_45:
        /*0038*/ 	.byte	0x04, 0x17
        /*003a*/ 	.short	(.L_47 - .L_46)
.L_46:
        /*003c*/ 	.word	0x00000000
        /*0040*/ 	.short	0x0004
        /*0042*/ 	.short	0x0018
        /*0044*/ 	.byte	0x00, 0xf0, 0x11, 0x00


	//----- nvinfo : EIATTR_KPARAM_INFO
	.align		4
.L_47:
        /*0048*/ 	.byte	0x04, 0x17
        /*004a*/ 	.short	(.L_49 - .L_48)
.L_48:
        /*004c*/ 	.word	0x00000000
        /*0050*/ 	.short	0x0003
        /*0052*/ 	.short	0x0014
        /*0054*/ 	.byte	0x00, 0xf0, 0x11, 0x00


	//----- nvinfo : EIATTR_KPARAM_INFO
	.align		4
.L_49:
        /*0058*/ 	.byte	0x04, 0x17
        /*005a*/ 	.short	(.L_51 - .L_50)
.L_50:
        /*005c*/ 	.word	0x00000000
        /*0060*/ 	.short	0x0002
        /*0062*/ 	.short	0x0010
        /*0064*/ 	.byte	0x00, 0xf0, 0x11, 0x00


	//----- nvinfo : EIATTR_KPARAM_INFO
	.align		4
.L_51:
        /*0068*/ 	.byte	0x04, 0x17
        /*006a*/ 	.short	(.L_53 - .L_52)
.L_52:
        /*006c*/ 	.word	0x00000000
        /*0070*/ 	.short	0x0001
        /*0072*/ 	.short	0x0008
        /*0074*/ 	.byte	0x00, 0xf5, 0x21, 0x00


	//----- nvinfo : EIATTR_KPARAM_INFO
	.align		4
.L_53:
        /*0078*/ 	.byte	0x04, 0x17
        /*007a*/ 	.short	(.L_55 - .L_54)
.L_54:
        /*007c*/ 	.word	0x00000000
        /*0080*/ 	.short	0x0000
        /*0082*/ 	.short	0x0000
        /*0084*/ 	.byte	0x00, 0xf5, 0x21, 0x00


	//----- nvinfo : EIATTR_SPARSE_MMA_MASK
	.align		4
.L_55:
        /*0088*/ 	.byte	0x03, 0x50
        /*008a*/ 	.short	0x0000


	//----- nvinfo : EIATTR_MAXREG_COUNT
	.align		4
        /*008c*/ 	.byte	0x03, 0x1b
        /*008e*/ 	.short	0x00ff


	//----- nvinfo : EIATTR_MERCURY_ISA_VERSION
	.align		4
        /*0090*/ 	.byte	0x03, 0x5f
        /*0092*/ 	.short	0x0101


	//----- nvinfo : EIATTR_VRC_CTA_INIT_COUNT
	.align		4
        /*0094*/ 	.byte	0x02, 0x4a
	.zero		1
	.zero		1


	//----- nvinfo : EIATTR_EXIT_INSTR_OFFSETS
	.align		4
        /*0098*/ 	.byte	0x04, 0x1c
        /*009a*/ 	.short	(.L_57 - .L_56)


	//   ....[0]....
.L_56:
        /*009c*/ 	.word	0x00000190


	//   ....[1]....
        /*00a0*/ 	.word	0x00000f30


	//   ....[2]....
        /*00a4*/ 	.word	0x000015c0


	//----- nvinfo : EIATTR_CRS_STACK_SIZE
	.align		4
.L_57:
        /*00a8*/ 	.byte	0x04, 0x1e
        /*00aa*/ 	.short	(.L_59 - .L_58)
.L_58:
        /*00ac*/ 	.word	0x00000000


	//----- nvinfo : EIATTR_CBANK_PARAM_SIZE
	.align		4
.L_59:
        /*00b0*/ 	.byte	0x03, 0x19
        /*00b2*/ 	.short	0x0028


	//----- nvinfo : EIATTR_PARAM_CBANK
	.align		4
        /*00b4*/ 	.byte	0x04, 0x0a
        /*00b6*/ 	.short	(.L_61 - .L_60)
	.align		4
.L_60:
        /*00b8*/ 	.word	index@(.nv.constant0._Z9jacobiMidPdS_iiiiii)
        /*00bc*/ 	.short	0x0380
        /*00be*/ 	.short	0x0028


	//----- nvinfo : EIATTR_SW_WAR
	.align		4
.L_61:
        /*00c0*/ 	.byte	0x04, 0x36
        /*00c2*/ 	.short	(.L_63 - .L_62)
.L_62:
        /*00c4*/ 	.word	0x00000008
.L_63:


//--------------------- .nv.callgraph             --------------------------
	.section	.nv.callgraph,"",@"SHT_CUDA_CALLGRAPH"
	.align	4
	.sectionentsize	8
	.align		4
        /*0000*/ 	.word	0x00000000
	.align		4
        /*0004*/ 	.word	0xffffffff
	.align		4
        /*0008*/ 	.word	0x00000000
	.align		4
        /*000c*/ 	.word	0xfffffffe
	.align		4
        /*0010*/ 	.word	0x00000000
	.align		4
        /*0014*/ 	.word	0xfffffffd
	.align		4
        /*0018*/ 	.word	0x00000000
	.align		4
        /*001c*/ 	.word	0xfffffffc


//--------------------- .text._Z10jacobiEdgePdS_iiiiii --------------------------
	.section	.text._Z10jacobiEdgePdS_iiiiii,"ax",@progbits
	.align	128
        .global         _Z10jacobiEdgePdS_iiiiii
        .type           _Z10jacobiEdgePdS_iiiiii,@function
        .size           _Z10jacobiEdgePdS_iiiiii,(.L_x_19 - _Z10jacobiEdgePdS_iiiiii)
        .other          _Z10jacobiEdgePdS_iiiiii,@"STO_CUDA_ENTRY STV_DEFAULT"
_Z10jacobiEdgePdS_iiiiii:
.text._Z10jacobiEdgePdS_iiiiii:
[----:B------:R-:W-:Y:S08]  /*0000*/  LDC R1, c[0x0][0x37c] ;  /* 0x0000df00ff017b82 */ /* 0x000ff00000000800 */
[----:B------:R-:W-:Y:S01]  /*0010*/  S2UR UR4, SR_CTAID.Y ;  /* 0x00000000000479c3 */ /* 0x000fe20000002600 */
[----:B------:R-:W0:Y:S01]  /*0020*/  LDCU UR7, c[0x0][0x370] ;  /* 0x00006e00ff0777ac */ /* 0x000e220008000800 */
[----:B------:R-:W1:Y:S01]  /*0030*/  S2R R3, SR_TID.Z ;  /* 0x0000000000037919 */ /* 0x000e620000002300 */
[----:B------:R-:W2:Y:S01]  /*0040*/  LDCU UR8, c[0x0][0x374] ;  /* 0x00006e80ff0877ac */ /* 0x000ea20008000800 */
[----:B------:R-:W3:Y:S04]  /*0050*/  S2R R11, SR_TID.Y ;  /* 0x00000000000b7919 */ /* 0x000ee80000002200 */
[----:B------:R-:W2:Y:S01]  /*0060*/  S2UR UR6, SR_CTAID.Z ;  /* 0x00000000000679c3 */ /* 0x000ea20000002700 */
[----:B------:R-:W4:Y:S01]  /*0070*/  LDCU UR9, c[0x0][0x360] ;  /* 0x00006c00ff0977ac */ /* 0x000f220008000800 */
[----:B------:R-:W5:Y:S01]  /*0080*/  S2R R10, SR_TID.X ;  /* 0x00000000000a7919 */ /* 0x000f620000002100 */
[----:B------:R-:W3:Y:S05]  /*0090*/  LDCU UR10, c[0x0][0x364] ;  /* 0x00006c80ff0a77ac */ /* 0x000eea0008000800 */
[----:B------:R-:W0:Y:S01]  /*00a0*/  S2UR UR5, SR_CTAID.X ;  /* 0x00000000000579c3 */ /* 0x000e220000002500 */
[----:B------:R-:W4:Y:S07]  /*00b0*/  LDCU.64 UR12, c[0x0][0x390] ;  /* 0x00007200ff0c77ac */ /* 0x000f2e0008000a00 */
[----:B------:R-:W1:Y:S01]  /*00c0*/  LDC R0, c[0x0][0x368] ;  /* 0x0000da00ff007b82 */ /* 0x000e620000000800 */
[----:B--2---:R-:W-:Y:S01]  /*00d0*/  UIMAD UR4, UR6, UR8, UR4 ;  /* 0x00000008060472a4 */ /* 0x004fe2000f8e0204 */
[----:B------:R-:W2:Y:S03]  /*00e0*/  LDCU UR8, c[0x0][0x3a0] ;  /* 0x00007400ff0877ac */ /* 0x000ea60008000800 */
[----:B0-----:R-:W-:Y:S01]  /*00f0*/  UIMAD UR4, UR4, UR7, UR5 ;  /* 0x00000007040472a4 */ /* 0x001fe2000f8e0205 */
[----:B------:R-:W0:Y:S05]  /*0100*/  LDCU.64 UR6, c[0x0][0x358] ;  /* 0x00006b00ff0677ac */ /* 0x000e2a0008000a00 */
[----:B-1----:R-:W-:-:S02]  /*0110*/  IMAD R0, R0, UR4, R3 ;  /* 0x0000000400007c24 */ /* 0x002fc4000f8e0203 */
[----:B----4-:R-:W-:Y:S01]  /*0120*/  IMAD.U32 R3, RZ, RZ, UR13 ;  /* 0x0000000dff037e24 */ /* 0x010fe2000f8e00ff */
[----:B--2---:R-:W-:Y:S01]  /*0130*/  UISETP.GE.AND UP0, UPT, UR8, 0x1, UPT ;  /* 0x000000010800788c */ /* 0x004fe2000bf06270 */
[----:B---3--:R-:W-:Y:S02]  /*0140*/  IMAD R11, R0, UR10, R11 ;  /* 0x0000000a000b7c24 */ /* 0x008fe4000f8e020b */
[----:B------:R-:W-:Y:S02]  /*0150*/  IMAD.U32 R0, RZ, RZ, UR12 ;  /* 0x0000000cff007e24 */ /* 0x000fe4000f8e00ff */
[----:B------:R-:W-:Y:S02]  /*0160*/  IMAD R11, R11, UR9, RZ ;  /* 0x000000090b0b7c24 */ /* 0x000fe4000f8e02ff */
[----:B------:R-:W-:Y:S01]  /*0170*/  VIADD R5, R3, 0xfffffffe ;  /* 0xfffffffe03057836 */ /* 0x000fe20000000000 */
[----:B------:R-:W-:Y:S01]  /*0180*/  IADD3 R2, PT, PT, R0, -0x2, RZ ;  /* 0xfffffffe00027810 */ /* 0x000fe20007ffe0ff */
[----:B-----5:R-:W-:Y:S01]  /*0190*/  IMAD.IADD R9, R11, 0x1, R10 ;  /* 0x000000010b097824 */ /* 0x020fe200078e020a */
[----:B0-----:R-:W-:Y:S06]  /*01a0*/  BRA.U !UP0, `(.L_x_0) ;  /* 0x0000003108d87547 */ /* 0x001fec000b800000 */
[----:B------:R-:W0:Y:S01]  /*01b0*/  LDCU UR4, c[0x0][0x3a4] ;  /* 0x00007480ff0477ac */ /* 0x000e220008000800 */
[----:B------:R-:W-:Y:S01]  /*01c0*/  BSSY.RECONVERGENT B0, `(.L_x_1) ;  /* 0x00000d3000007945 */ /* 0x000fe20003800200 */
[----:B------:R-:W-:Y:S01]  /*01d0*/  IMAD.MOV.U32 R14, RZ, RZ, RZ ;  /* 0x000000ffff0e7224 */ /* 0x000fe200078e00ff */
[----:B------:R-:W1:Y:S01]  /*01e0*/  LDCU.64 UR10, c[0x0][0x390] ;  /* 0x00007200ff0a77ac */ /* 0x000e620008000a00 */
[----:B0-----:R-:W-:Y:S01]  /*01f0*/  ISETP.GE.AND P0, PT, R9, UR4, PT ;  /* 0x0000000409007c0c */ /* 0x001fe2000bf06270 */
[----:B------:R-:W-:-:S06]  /*0200*/  UIADD3 UR4, UPT, UPT, UR8, 0x1, URZ ;  /* 0x0000000108047890 */ /* 0x000fcc000fffe0ff */
[----:B------:R-:W-:-:S06]  /*0210*/  MOV R7, UR4 ;  /* 0x0000000400077c02 */ /* 0x000fcc0008000f00 */
[----:B------:R-:W-:-:S05]  /*0220*/  @P0 IMAD R7, RZ, RZ, UR8 ;  /* 0x00000008ff070e24 */ /* 0x000fca000f8e02ff */
[C---:B------:R-:W-:Y:S02]  /*0230*/  ISETP.GE.AND P0, PT, R7.reuse, 0x2, PT ;  /* 0x000000020700780c */ /* 0x040fe40003f06270 */
[----:B------:R-:W-:-:S04]  /*0240*/  VIMNMX R13, PT, PT, R7, 0x1, !PT ;  /* 0x00000001070d7848 */ /* 0x000fc80007fe0100 */
[----:B------:R-:W-:-:S07]  /*0250*/  LOP3.LUT R4, R13, 0x1, RZ, 0xc0, !PT ;  /* 0x000000010d047812 */ /* 0x000fce00078ec0ff */
[----:B-1----:R-:W-:Y:S05]  /*0260*/  @!P0 BRA `(.L_x_2) ;  /* 0x0000000c00208947 */ /* 0x002fea0003800000 */
[----:B------:R-:W-:Y:S01]  /*0270*/  IABS R6, R2 ;  /* 0x0000000200067213 */ /* 0x000fe20000000000 */
[----:B------:R-:W0:Y:S01]  /*0280*/  LDCU UR4, c[0x0][0x39c] ;  /* 0x00007380ff0477ac */ /* 0x000e220008000800 */
[----:B------:R-:W-:Y:S01]  /*0290*/  LOP3.LUT R12, R13, 0x7ffffffe, RZ, 0xc0, !PT ;  /* 0x7ffffffe0d0c7812 */ /* 0x000fe200078ec0ff */
[----:B------:R-:W-:Y:S01]  /*02a0*/  BSSY.RECONVERGENT B1, `(.L_x_3) ;  /* 0x00000c3000017945 */ /* 0x000fe20003800200 */
[----:B------:R-:W1:Y:S01]  /*02b0*/  I2F.RP R0, R6 ;  /* 0x0000000600007306 */ /* 0x000e620000209400 */
[----:B------:R-:W-:Y:S02]  /*02c0*/  MOV R23, R9 ;  /* 0x0000000900177202 */ /* 0x000fe40000000f00 */
[----:B------:R-:W-:-:S05]  /*02d0*/  IMAD.MOV R12, RZ, RZ, -R12 ;  /* 0x000000ffff0c7224 */ /* 0x000fca00078e0a0c */
[----:B-1----:R-:W1:Y:S01]  /*02e0*/  MUFU.RCP R0, R0 ;  /* 0x0000000000007308 */ /* 0x002e620000001000 */
[----:B0-----:R-:W-:Y:S02]  /*02f0*/  IADD3 R21, PT, PT, R11, UR4, R10 ;  /* 0x000000040b157c10 */ /* 0x001fe4000fffe00a */
[----:B-1----:R-:W-:-:S05]  /*0300*/  IADD3 R14, PT, PT, R0, 0xffffffe, RZ ;  /* 0x0ffffffe000e7810 */ /* 0x002fca0007ffe0ff */
[----:B------:R0:W1:Y:S02]  /*0310*/  F2I.FTZ.U32.TRUNC.NTZ R15, R14 ;  /* 0x0000000e000f7305 */ /* 0x000064000021f000 */
[----:B0-----:R-:W-:Y:S02]  /*0320*/  IMAD.MOV.U32 R14, RZ, RZ, RZ ;  /* 0x000000ffff0e7224 */ /* 0x001fe400078e00ff */
[----:B-1----:R-:W-:-:S04]  /*0330*/  IMAD.MOV R3, RZ, RZ, -R15 ;  /* 0x000000ffff037224 */ /* 0x002fc800078e0a0f */
[----:B------:R-:W-:-:S04]  /*0340*/  IMAD R3, R3, R6, RZ ;  /* 0x0000000603037224 */ /* 0x000fc800078e02ff */
[----:B------:R-:W-:-:S07]  /*0350*/  IMAD.HI.U32 R8, R15, R3, R14 ;  /* 0x000000030f087227 */ /* 0x000fce00078e000e */
.L_x_4:
[----:B------:R-:W-:Y:S01]  /*0360*/  IABS R17, R23 ;  /* 0x0000001700117213 */ /* 0x000fe20000000000 */
[CC--:B------:R-:W-:Y:S01]  /*0370*/  IMAD R18, R2.reuse, R5.reuse, RZ ;  /* 0x0000000502127224 */ /* 0x0c0fe200078e02ff */
[-C--:B------:R-:W-:Y:S01]  /*0380*/  IABS R0, R2.reuse ;  /* 0x0000000200007213 */ /* 0x080fe20000000000 */
[----:B------:R-:W-:Y:S01]  /*0390*/  IMAD R26, R2, R5, RZ ;  /* 0x00000005021a7224 */ /* 0x000fe200078e02ff */
[----:B------:R-:W-:Y:S01]  /*03a0*/  IABS R16, R2 ;  /* 0x0000000200107213 */ /* 0x000fe20000000000 */
[----:B------:R-:W-:Y:S01]  /*03b0*/  IMAD.HI.U32 R10, R8, R17, RZ ;  /* 0x00000011080a7227 */ /* 0x000fe200078e00ff */
[----:B0-----:R-:W-:Y:S02]  /*03c0*/  IABS R24, R5 ;  /* 0x0000000500187213 */ /* 0x001fe40000000000 */
[----:B------:R-:W-:Y:S01]  /*03d0*/  ISETP.NE.AND P6, PT, R26, RZ, PT ;  /* 0x000000ff1a00720c */ /* 0x000fe20003fc5270 */
[----:B------:R-:W-:Y:S02]  /*03e0*/  IMAD.MOV R3, RZ, RZ, -R0 ;  /* 0x000000ffff037224 */ /* 0x000fe400078e0a00 */
[----:B------:R-:W-:-:S02]  /*03f0*/  IMAD.MOV R25, RZ, RZ, -R16 ;  /* 0x000000ffff197224 */ /* 0x000fc400078e0a10 */
[----:B------:R-:W-:Y:S02]  /*0400*/  IMAD R3, R10, R3, R17 ;  /* 0x000000030a037224 */ /* 0x000fe400078e0211 */
[----:B------:R-:W-:-:S03]  /*0410*/  IMAD.MOV R24, RZ, RZ, -R24 ;  /* 0x000000ffff187224 */ /* 0x000fc600078e0a18 */
[----:B------:R-:W-:-:S13]  /*0420*/  ISETP.GT.U32.AND P1, PT, R6, R3, PT ;  /* 0x000000030600720c */ /* 0x000fda0003f24070 */
[----:B------:R-:W-:Y:S01]  /*0430*/  @!P1 IADD3 R3, PT, PT, R3, -R0, RZ ;  /* 0x8000000003039210 */ /* 0x000fe20007ffe0ff */
[----:B------:R-:W-:-:S03]  /*0440*/  @!P1 VIADD R10, R10, 0x1 ;  /* 0x000000010a0a9836 */ /* 0x000fc60000000000 */
[----:B------:R-:W-:Y:S01]  /*0450*/  ISETP.GE.U32.AND P0, PT, R3, R6, PT ;  /* 0x000000060300720c */ /* 0x000fe20003f06070 */
[----:B------:R-:W-:Y:S01]  /*0460*/  IMAD.MOV.U32 R6, RZ, RZ, R0 ;  /* 0x000000ffff067224 */ /* 0x000fe200078e0000 */
[----:B------:R-:W-:-:S03]  /*0470*/  IABS R0, R5 ;  /* 0x0000000500007213 */ /* 0x000fc60000000000 */
[----:B------:R-:W0:Y:S08]  /*0480*/  I2F.RP R3, R6 ;  /* 0x0000000600037306 */ /* 0x000e300000209400 */
[----:B------:R-:W1:Y:S01]  /*0490*/  I2F.RP R20, R0 ;  /* 0x0000000000147306 */ /* 0x000e620000209400 */
[----:B------:R-:W-:Y:S02]  /*04a0*/  @P0 IADD3 R10, PT, PT, R10, 0x1, RZ ;  /* 0x000000010a0a0810 */ /* 0x000fe40007ffe0ff */
[----:B------:R-:W-:-:S05]  /*04b0*/  ISETP.NE.AND P0, PT, R2, RZ, PT ;  /* 0x000000ff0200720c */ /* 0x000fca0003f05270 */
[----:B0-----:R-:W0:Y:S08]  /*04c0*/  MUFU.RCP R3, R3 ;  /* 0x0000000300037308 */ /* 0x001e300000001000 */
[----:B-1----:R-:W-:Y:S01]  /*04d0*/  MUFU.RCP R20, R20 ;  /* 0x0000001400147308 */ /* 0x002fe20000001000 */
[----:B0-----:R-:W-:Y:S01]  /*04e0*/  VIADD R14, R3, 0xffffffe ;  /* 0x0ffffffe030e7836 */ /* 0x001fe20000000000 */
[----:B------:R-:W-:-:S06]  /*04f0*/  IABS R3, R18 ;  /* 0x0000001200037213 */ /* 0x000fcc0000000000 */
[----:B------:R0:W1:Y:S08]  /*0500*/  F2I.FTZ.U32.TRUNC.NTZ R15, R14 ;  /* 0x0000000e000f7305 */ /* 0x000070000021f000 */
[----:B------:R-:W2:Y:S01]  /*0510*/  I2F.RP R22, R3 ;  /* 0x0000000300167306 */ /* 0x000ea20000209400 */
[----:B0-----:R-:W-:Y:S01]  /*0520*/  IMAD.MOV.U32 R14, RZ, RZ, RZ ;  /* 0x000000ffff0e7224 */ /* 0x001fe200078e00ff */
[----:B-1----:R-:W-:-:S05]  /*0530*/  IADD3 R19, PT, PT, RZ, -R15, RZ ;  /* 0x8000000fff137210 */ /* 0x002fca0007ffe0ff */
[----:B------:R-:W-:-:S04]  /*0540*/  IMAD R19, R19, R6, RZ ;  /* 0x0000000613137224 */ /* 0x000fc800078e02ff */
[----:B------:R-:W-:Y:S01]  /*0550*/  IMAD.HI.U32 R8, R15, R19, R14 ;  /* 0x000000130f087227 */ /* 0x000fe200078e000e */
[----:B------:R-:W-:Y:S02]  /*0560*/  IABS R19, R21 ;  /* 0x0000001500137213 */ /* 0x000fe40000000000 */
[----:B------:R-:W-:Y:S02]  /*0570*/  IADD3 R15, PT, PT, R20, 0xffffffe, RZ ;  /* 0x0ffffffe140f7810 */ /* 0x000fe40007ffe0ff */
[-C--:B------:R-:W-:Y:S01]  /*0580*/  LOP3.LUT R14, R23, R2.reuse, RZ, 0x3c, !PT ;  /* 0x00000002170e7212 */ /* 0x080fe200078e3cff */
[----:B------:R-:W-:Y:S01]  /*0590*/  IMAD.HI.U32 R16, R8, R19, RZ ;  /* 0x0000001308107227 */ /* 0x000fe200078e00ff */
[----:B--2---:R-:W-:Y:S02]  /*05a0*/  MUFU.RCP R20, R22 ;  /* 0x0000001600147308 */ /* 0x004fe40000001000 */
[----:B------:R-:W-:Y:S01]  /*05b0*/  ISETP.GE.AND P2, PT, R14, RZ, PT ;  /* 0x000000ff0e00720c */ /* 0x000fe20003f46270 */
[----:B------:R-:W-:Y:S01]  /*05c0*/  IMAD R25, R16, R25, R19 ;  /* 0x0000001910197224 */ /* 0x000fe200078e0213 */
[----:B------:R-:W-:-:S04]  /*05d0*/  LOP3.LUT R14, R21, R2, RZ, 0x3c, !PT ;  /* 0x00000002150e7212 */ /* 0x000fc800078e3cff */
[----:B------:R-:W-:Y:S01]  /*05e0*/  ISETP.GT.U32.AND P3, PT, R6, R25, PT ;  /* 0x000000190600720c */ /* 0x000fe20003f64070 */
[----:B------:R-:W0:Y:S06]  /*05f0*/  F2I.FTZ.U32.TRUNC.NTZ R15, R15 ;  /* 0x0000000f000f7305 */ /* 0x000e2c000021f000 */
[----:B------:R-:W-:Y:S01]  /*0600*/  @!P2 IMAD.MOV R10, RZ, RZ, -R10 ;  /* 0x000000ffff0aa224 */ /* 0x000fe200078e0a0a */
[----:B------:R-:W-:Y:S01]  /*0610*/  ISETP.GE.AND P2, PT, R14, RZ, PT ;  /* 0x000000ff0e00720c */ /* 0x000fe20003f46270 */
[----:B------:R-:W-:-:S04]  /*0620*/  IMAD.MOV.U32 R14, RZ, RZ, RZ ;  /* 0x000000ffff0e7224 */ /* 0x000fc800078e00ff */
[----:B------:R-:W-:Y:S01]  /*0630*/  @!P3 IMAD.IADD R25, R25, 0x1, -R6 ;  /* 0x000000011919b824 */ /* 0x000fe200078e0a06 */
[----:B------:R-:W-:Y:S01]  /*0640*/  @!P3 IADD3 R16, PT, PT, R16, 0x1, RZ ;  /* 0x000000011010b810 */ /* 0x000fe20007ffe0ff */
[----:B0-----:R-:W-:-:S03]  /*0650*/  IMAD.MOV R27, RZ, RZ, -R15 ;  /* 0x000000ffff1b7224 */ /* 0x001fc600078e0a0f */
[----:B------:R-:W-:Y:S01]  /*0660*/  ISETP.GE.U32.AND P1, PT, R25, R6, PT ;  /* 0x000000061900720c */ /* 0x000fe20003f26070 */
[----:B------:R-:W-:Y:S01]  /*0670*/  IMAD R27, R27, R0, RZ ;  /* 0x000000001b1b7224 */ /* 0x000fe200078e02ff */
[----:B------:R-:W-:-:S03]  /*0680*/  LOP3.LUT R25, RZ, R2, RZ, 0x33, !PT ;  /* 0x00000002ff197212 */ /* 0x000fc600078e33ff */
[----:B------:R-:W-:Y:S01]  /*0690*/  IMAD.HI.U32 R14, R15, R27, R14 ;  /* 0x0000001b0f0e7227 */ /* 0x000fe200078e000e */
[----:B------:R-:W-:Y:S02]  /*06a0*/  IADD3 R15, PT, PT, R20, 0xffffffe, RZ ;  /* 0x0ffffffe140f7810 */ /* 0x000fe40007ffe0ff */
[----:B------:R-:W-:Y:S02]  /*06b0*/  SEL R10, R25, R10, !P0 ;  /* 0x0000000a190a7207 */ /* 0x000fe40004000000 */
[----:B------:R-:W-:-:S03]  /*06c0*/  LOP3.LUT R27, RZ, R2, RZ, 0x33, !PT ;  /* 0x00000002ff1b7212 */ /* 0x000fc600078e33ff */
[----:B------:R-:W-:Y:S01]  /*06d0*/  @P1 VIADD R16, R16, 0x1 ;  /* 0x0000000110101836 */ /* 0x000fe20000000000 */
[----:B------:R-:W0:Y:S01]  /*06e0*/  F2I.FTZ.U32.TRUNC.NTZ R15, R15 ;  /* 0x0000000f000f7305 */ /* 0x000e22000021f000 */
[----:B------:R-:W-:Y:S02]  /*06f0*/  IABS R22, R10 ;  /* 0x0000000a00167213 */ /* 0x000fe40000000000 */
[----:B------:R-:W-:Y:S01]  /*0700*/  @!P2 IMAD.MOV R16, RZ, RZ, -R16 ;  /* 0x000000ffff10a224 */ /* 0x000fe200078e0a10 */
[----:B------:R-:W-:Y:S01]  /*0710*/  ISETP.GE.AND P3, PT, R10, RZ, PT ;  /* 0x000000ff0a00720c */ /* 0x000fe20003f66270 */
[----:B------:R-:W-:Y:S02]  /*0720*/  IMAD.MOV R10, RZ, RZ, -R10 ;  /* 0x000000ffff0a7224 */ /* 0x000fe400078e0a0a */
[----:B------:R-:W-:Y:S01]  /*0730*/  IMAD.HI.U32 R25, R14, R22, RZ ;  /* 0x000000160e197227 */ /* 0x000fe200078e00ff */
[----:B------:R-:W-:Y:S02]  /*0740*/  SEL R20, R27, R16, !P0 ;  /* 0x000000101b147207 */ /* 0x000fe40004000000 */
[----:B------:R-:W-:Y:S01]  /*0750*/  IABS R16, R5 ;  /* 0x0000000500107213 */ /* 0x000fe20000000000 */
[----:B------:R-:W-:Y:S01]  /*0760*/  IMAD R25, R25, R24, R22 ;  /* 0x0000001819197224 */ /* 0x000fe200078e0216 */
[----:B------:R-:W-:Y:S01]  /*0770*/  IABS R27, R20 ;  /* 0x00000014001b7213 */ /* 0x000fe20000000000 */
[----:B------:R-:W-:Y:S01]  /*0780*/  IMAD R10, R2, R10, R23 ;  /* 0x0000000a020a7224 */ /* 0x000fe200078e0217 */
[----:B------:R-:W-:Y:S01]  /*0790*/  IADD3 R16, PT, PT, RZ, -R16, RZ ;  /* 0x80000010ff107210 */ /* 0x000fe20007ffe0ff */
[----:B0-----:R-:W-:Y:S01]  /*07a0*/  IMAD.MOV R22, RZ, RZ, -R15 ;  /* 0x000000ffff167224 */ /* 0x001fe200078e0a0f */
[----:B------:R-:W-:Y:S01]  /*07b0*/  ISETP.GT.U32.AND P0, PT, R0, R25, PT ;  /* 0x000000190000720c */ /* 0x000fe20003f04070 */
[----:B------:R-:W-:-:S04]  /*07c0*/  IMAD.HI.U32 R14, R14, R27, RZ ;  /* 0x0000001b0e0e7227 */ /* 0x000fc800078e00ff */
[----:B------:R-:W-:Y:S02]  /*07d0*/  IMAD R16, R14, R16, R27 ;  /* 0x000000100e107224 */ /* 0x000fe400078e021b */
[----:B------:R-:W-:Y:S01]  /*07e0*/  IMAD R27, R22, R3, RZ ;  /* 0x00000003161b7224 */ /* 0x000fe200078e02ff */
[----:B------:R-:W-:Y:S01]  /*07f0*/  IABS R22, R18 ;  /* 0x0000001200167213 */ /* 0x000fe20000000000 */
[----:B------:R-:W-:-:S03]  /*0800*/  IMAD.MOV.U32 R14, RZ, RZ, RZ ;  /* 0x000000ffff0e7224 */ /* 0x000fc600078e00ff */
[----:B------:R-:W-:Y:S01]  /*0810*/  IADD3 R24, PT, PT, RZ, -R22, RZ ;  /* 0x80000016ff187210 */ /* 0x000fe20007ffe0ff */
[----:B------:R-:W-:Y:S01]  /*0820*/  IMAD.HI.U32 R18, R15, R27, R14 ;  /* 0x0000001b0f127227 */ /* 0x000fe200078e000e */
[----:B------:R-:W-:Y:S02]  /*0830*/  LOP3.LUT R15, R23, R26, RZ, 0x3c, !PT ;  /* 0x0000001a170f7212 */ /* 0x000fe400078e3cff */
[----:B------:R-:W-:Y:S01]  /*0840*/  LOP3.LUT R27, RZ, R5, RZ, 0x33, !PT ;  /* 0x00000005ff1b7212 */ /* 0x000fe200078e33ff */
[----:B------:R-:W-:Y:S01]  /*0850*/  @!P0 IMAD.IADD R25, R25, 0x1, -R0 ;  /* 0x0000000119198824 */ /* 0x000fe200078e0a00 */
[----:B------:R-:W-:Y:S01]  /*0860*/  ISETP.GE.AND P4, PT, R15, RZ, PT ;  /* 0x000000ff0f00720c */ /* 0x000fe20003f86270 */
[----:B------:R-:W-:-:S03]  /*0870*/  IMAD.HI.U32 R14, R18, R17, RZ ;  /* 0x00000011120e7227 */ /* 0x000fc600078e00ff */
[----:B------:R-:W-:Y:S01]  /*0880*/  ISETP.GT.U32.AND P5, PT, R0, R25, PT ;  /* 0x000000190000720c */ /* 0x000fe20003fa4070 */
[----:B------:R-:W-:Y:S01]  /*0890*/  IMAD R22, R14, R24, R17 ;  /* 0x000000180e167224 */ /* 0x000fe200078e0211 */
[----:B------:R-:W-:Y:S01]  /*08a0*/  IABS R17, R5 ;  /* 0x0000000500117213 */ /* 0x000fe20000000000 */
[----:B------:R-:W-:-:S03]  /*08b0*/  IMAD.HI.U32 R18, R18, R19, RZ ;  /* 0x0000001312127227 */ /* 0x000fc600078e00ff */
[----:B------:R-:W-:Y:S01]  /*08c0*/  ISETP.GT.U32.AND P2, PT, R3, R22, PT ;  /* 0x000000160300720c */ /* 0x000fe20003f44070 */
[----:B------:R-:W-:Y:S01]  /*08d0*/  IMAD R24, R18, R24, R19 ;  /* 0x0000001812187224 */ /* 0x000fe200078e0213 */
[----:B------:R-:W-:-:S04]  /*08e0*/  LOP3.LUT R19, RZ, R26, RZ, 0x33, !PT ;  /* 0x0000001aff137212 */ /* 0x000fc800078e33ff */
[----:B------:R-:W-:Y:S02]  /*08f0*/  ISETP.GT.U32.AND P1, PT, R3, R24, PT ;  /* 0x000000180300720c */ /* 0x000fe40003f24070 */
[----:B------:R-:W-:Y:S02]  /*0900*/  @!P5 IADD3 R25, PT, PT, R25, -R0, RZ ;  /* 0x800000001919d210 */ /* 0x000fe40007ffe0ff */
[----:B------:R-:W-:Y:S02]  /*0910*/  ISETP.NE.AND P5, PT, R5, RZ, PT ;  /* 0x000000ff0500720c */ /* 0x000fe40003fa5270 */
[----:B------:R-:W-:Y:S01]  /*0920*/  LOP3.LUT R0, RZ, R5, RZ, 0x33, !PT ;  /* 0x00000005ff007212 */ /* 0x000fe200078e33ff */
[----:B------:R-:W-:Y:S01]  /*0930*/  @!P2 IMAD.IADD R22, R22, 0x1, -R3 ;  /* 0x000000011616a824 */ /* 0x000fe200078e0a03 */
[----:B------:R-:W-:Y:S02]  /*0940*/  @!P2 IADD3 R14, PT, PT, R14, 0x1, RZ ;  /* 0x000000010e0ea810 */ /* 0x000fe40007ffe0ff */
[----:B------:R-:W-:-:S02]  /*0950*/  ISETP.GT.U32.AND P2, PT, R17, R16, PT ;  /* 0x000000101100720c */ /* 0x000fc40003f44070 */
[----:B------:R-:W-:Y:S01]  /*0960*/  ISETP.GE.U32.AND P0, PT, R22, R3, PT ;  /* 0x000000031600720c */ /* 0x000fe20003f06070 */
[----:B------:R-:W-:Y:S01]  /*0970*/  @!P1 IMAD.IADD R24, R24, 0x1, -R3 ;  /* 0x0000000118189824 */ /* 0x000fe200078e0a03 */
[----:B------:R-:W-:Y:S01]  /*0980*/  @!P3 IADD3 R25, PT, PT, -R25, RZ, RZ ;  /* 0x000000ff1919b210 */ /* 0x000fe20007ffe1ff */
[----:B------:R-:W-:Y:S01]  /*0990*/  @!P1 VIADD R18, R18, 0x1 ;  /* 0x0000000112129836 */ /* 0x000fe20000000000 */
[----:B------:R-:W-:Y:S02]  /*09a0*/  ISETP.GE.AND P1, PT, R20, RZ, PT ;  /* 0x000000ff1400720c */ /* 0x000fe40003f26270 */
[----:B------:R-:W-:Y:S01]  /*09b0*/  SEL R25, R0, R25, !P5 ;  /* 0x0000001900197207 */ /* 0x000fe20006800000 */
[----:B------:R-:W-:-:S04]  /*09c0*/  IMAD.U32 R0, RZ, RZ, UR10 ;  /* 0x0000000aff007e24 */ /* 0x000fc8000f8e00ff */
[----:B------:R-:W-:Y:S02]  /*09d0*/  @!P2 IMAD.IADD R16, R16, 0x1, -R17 ;  /* 0x000000011010a824 */ /* 0x000fe400078e0a11 */
[----:B------:R-:W-:Y:S01]  /*09e0*/  @P0 VIADD R14, R14, 0x1 ;  /* 0x000000010e0e0836 */ /* 0x000fe20000000000 */
[----:B------:R-:W-:Y:S01]  /*09f0*/  ISETP.GE.U32.AND P0, PT, R24, R3, PT ;  /* 0x000000031800720c */ /* 0x000fe20003f06070 */
[----:B------:R-:W-:Y:S01]  /*0a00*/  IMAD.U32 R3, RZ, RZ, UR11 ;  /* 0x0000000bff037e24 */ /* 0x000fe2000f8e00ff */
[----:B------:R-:W-:Y:S01]  /*0a10*/  ISETP.GT.U32.AND P2, PT, R17, R16, PT ;  /* 0x000000101100720c */ /* 0x000fe20003f44070 */
[----:B------:R-:W-:Y:S02]  /*0a20*/  @!P4 IMAD.MOV R14, RZ, RZ, -R14 ;  /* 0x000000ffff0ec224 */ /* 0x000fe400078e0a0e */
[----:B------:R-:W-:-:S03]  /*0a30*/  IMAD R24, R2, R5, RZ ;  /* 0x0000000502187224 */ /* 0x000fc600078e02ff */
[----:B------:R-:W-:Y:S02]  /*0a40*/  SEL R22, R19, R14, !P6 ;  /* 0x0000000e13167207 */ /* 0x000fe40007000000 */
[----:B------:R-:W0:Y:S01]  /*0a50*/  LDC.64 R14, c[0x0][0x380] ;  /* 0x0000e000ff0e7b82 */ /* 0x000e220000000a00 */
[----:B------:R-:W-:Y:S02]  /*0a60*/  LOP3.LUT R24, R21, R24, RZ, 0x3c, !PT ;  /* 0x0000001815187212 */ /* 0x000fe400078e3cff */
[----:B------:R-:W-:Y:S01]  /*0a70*/  IMAD R22, R22, R3, R3 ;  /* 0x0000000316167224 */ /* 0x000fe200078e0203 */
[----:B------:R-:W-:Y:S01]  /*0a80*/  @P0 IADD3 R18, PT, PT, R18, 0x1, RZ ;  /* 0x0000000112120810 */ /* 0x000fe20007ffe0ff */
[----:B------:R-:W-:Y:S01]  /*0a90*/  @!P2 IMAD.IADD R16, R16, 0x1, -R17 ;  /* 0x000000011010a824 */ /* 0x000fe200078e0a11 */
[----:B------:R-:W-:Y:S02]  /*0aa0*/  ISETP.GE.AND P3, PT, R24, RZ, PT ;  /* 0x000000ff1800720c */ /* 0x000fe40003f66270 */
[----:B------:R-:W-:Y:S01]  /*0ab0*/  IADD3 R25, PT, PT, R25, R22, RZ ;  /* 0x0000001619197210 */ /* 0x000fe20007ffe0ff */
[----:B------:R-:W-:-:S04]  /*0ac0*/  IMAD.MOV.U32 R22, RZ, RZ, R16 ;  /* 0x000000ffff167224 */ /* 0x000fc800078e0010 */
[----:B------:R-:W-:Y:S02]  /*0ad0*/  IMAD R25, R25, R0, R0 ;  /* 0x0000000019197224 */ /* 0x000fe400078e0200 */
[----:B------:R-:W-:-:S03]  /*0ae0*/  @!P1 IMAD.MOV R22, RZ, RZ, -R22 ;  /* 0x000000ffff169224 */ /* 0x000fc600078e0a16 */
[----:B------:R-:W-:Y:S02]  /*0af0*/  IADD3 R25, PT, PT, R10, 0x1, R25 ;  /* 0x000000010a197810 */ /* 0x000fe40007ffe019 */
[----:B------:R-:W-:Y:S02]  /*0b00*/  @!P3 IADD3 R18, PT, PT, -R18, RZ, RZ ;  /* 0x000000ff1212b210 */ /* 0x000fe40007ffe1ff */
[----:B------:R-:W-:Y:S01]  /*0b10*/  SEL R22, R27, R22, !P5 ;  /* 0x000000161b167207 */ /* 0x000fe20006800000 */
[----:B0-----:R-:W-:Y:S01]  /*0b20*/  IMAD.WIDE R16, R25, 0x8, R14 ;  /* 0x0000000819107825 */ /* 0x001fe200078e020e */
[----:B------:R-:W-:-:S04]  /*0b30*/  SEL R10, R19, R18, !P6 ;  /* 0x00000012130a7207 */ /* 0x000fc80007000000 */
[----:B------:R-:W2:Y:S04]  /*0b40*/  LDG.E.64 R26, desc[UR6][R16.64+0x8] ;  /* 0x00000806101a7981 */ /* 0x000ea8000c1e1b00 */
[----:B------:R-:W2:Y:S01]  /*0b50*/  LDG.E.64 R18, desc[UR6][R16.64+-0x8] ;  /* 0xfffff80610127981 */ /* 0x000ea2000c1e1b00 */
[----:B------:R-:W-:Y:S01]  /*0b60*/  IMAD.WIDE R28, R0, 0x8, R16 ;  /* 0x00000008001c7825 */ /* 0x000fe200078e0210 */
[----:B--2---:R-:W-:-:S04]  /*0b70*/  DADD R18, R26, R18 ;  /* 0x000000001a127229 */ /* 0x004fc80000000012 */
[----:B------:R-:W2:Y:S04]  /*0b80*/  LDG.E.64 R26, desc[UR6][R28.64] ;  /* 0x000000061c1a7981 */ /* 0x000ea8000c1e1b00 */
[----:B--2---:R-:W-:Y:S01]  /*0b90*/  DADD R26, R18, R26 ;  /* 0x00000000121a7229 */ /* 0x004fe2000000001a */
[----:B------:R-:W-:-:S04]  /*0ba0*/  IMAD.IADD R19, R25, 0x1, -R0 ;  /* 0x0000000119137824 */ /* 0x000fc800078e0a00 */
[----:B------:R-:W-:-:S05]  /*0bb0*/  IMAD.WIDE R28, R19, 0x8, R14 ;  /* 0x00000008131c7825 */ /* 0x000fca00078e020e */
[----:B------:R0:W2:Y:S01]  /*0bc0*/  LDG.E.64 R18, desc[UR6][R28.64] ;  /* 0x000000061c127981 */ /* 0x0000a2000c1e1b00 */
[-C--:B------:R-:W-:Y:S02]  /*0bd0*/  IMAD R24, R0, R3.reuse, RZ ;  /* 0x0000000300187224 */ /* 0x080fe400078e02ff */
[----:B------:R-:W-:Y:S01]  /*0be0*/  IMAD R10, R10, R3, R3 ;  /* 0x000000030a0a7224 */ /* 0x000fe200078e0203 */
[----:B0-----:R-:W0:Y:S01]  /*0bf0*/  LDC.64 R28, c[0x0][0x388] ;  /* 0x0000e200ff1c7b82 */ /* 0x001e220000000a00 */
[----:B--2---:R-:W-:Y:S01]  /*0c00*/  DADD R18, R26, R18 ;  /* 0x000000001a127229 */ /* 0x004fe20000000012 */
[----:B------:R-:W-:-:S05]  /*0c10*/  IMAD.WIDE R26, R24, 0x8, R16 ;  /* 0x00000008181a7825 */ /* 0x000fca00078e0210 */
[----:B------:R1:W2:Y:S02]  /*0c20*/  LDG.E.64 R16, desc[UR6][R26.64] ;  /* 0x000000061a107981 */ /* 0x0002a4000c1e1b00 */
[----:B-1----:R-:W-:Y:S01]  /*0c30*/  IADD3 R27, PT, PT, R25, -R24, RZ ;  /* 0x80000018191b7210 */ /* 0x002fe20007ffe0ff */
[----:B--2---:R-:W-:-:S04]  /*0c40*/  DADD R16, R18, R16 ;  /* 0x0000000012107229 */ /* 0x004fc80000000010 */
[----:B------:R-:W-:-:S06]  /*0c50*/  IMAD.WIDE R18, R27, 0x8, R14 ;  /* 0x000000081b127825 */ /* 0x000fcc00078e020e */
[----:B------:R-:W2:Y:S01]  /*0c60*/  LDG.E.64 R18, desc[UR6][R18.64] ;  /* 0x0000000612127981 */ /* 0x000ea2000c1e1b00 */
[----:B------:R-:W-:Y:S01]  /*0c70*/  IMAD.IADD R22, R22, 0x1, R10 ;  /* 0x0000000116167824 */ /* 0x000fe200078e020a */
[----:B------:R-:W-:Y:S01]  /*0c80*/  UMOV UR4, 0x55555555 ;  /* 0x5555555500047882 */ /* 0x000fe20000000000 */
[----:B------:R-:W-:Y:S01]  /*0c90*/  IMAD.MOV R20, RZ, RZ, -R20 ;  /* 0x000000ffff147224 */ /* 0x000fe200078e0a14 */
[----:B------:R-:W-:Y:S01]  /*0ca0*/  UMOV UR5, 0x3fc55555 ;  /* 0x3fc5555500057882 */ /* 0x000fe20000000000 */
[----:B------:R-:W-:Y:S02]  /*0cb0*/  IMAD R10, R22, R0, R0 ;  /* 0x00000000160a7224 */ /* 0x000fe400078e0200 */
[----:B------:R-:W-:-:S05]  /*0cc0*/  IMAD R20, R2, R20, R21 ;  /* 0x0000001402147224 */ /* 0x000fca00078e0215 */
[----:B------:R-:W-:Y:S01]  /*0cd0*/  IADD3 R10, PT, PT, R20, 0x1, R10 ;  /* 0x00000001140a7810 */ /* 0x000fe20007ffe00a */
[----:B--2---:R-:W-:Y:S01]  /*0ce0*/  DADD R16, R16, R18 ;  /* 0x0000000010107229 */ /* 0x004fe20000000012 */
[----:B0-----:R-:W-:-:S07]  /*0cf0*/  IMAD.WIDE R18, R25, 0x8, R28 ;  /* 0x0000000819127825 */ /* 0x001fce00078e021c */
[----:B------:R-:W-:Y:S01]  /*0d00*/  DMUL R26, R16, UR4 ;  /* 0x00000004101a7c28 */ /* 0x000fe20008000000 */
[----:B------:R-:W-:-:S06]  /*0d10*/  IMAD.WIDE R16, R10, 0x8, R14 ;  /* 0x000000080a107825 */ /* 0x000fcc00078e020e */
[----:B------:R0:W-:Y:S04]  /*0d20*/  STG.E.64 desc[UR6][R18.64], R26 ;  /* 0x0000001a12007986 */ /* 0x0001e8000c101b06 */
[----:B0-----:R-:W2:Y:S04]  /*0d30*/  LDG.E.64 R26, desc[UR6][R16.64+0x8] ;  /* 0x00000806101a7981 */ /* 0x001ea8000c1e1b00 */
[----:B------:R-:W2:Y:S02]  /*0d40*/  LDG.E.64 R18, desc[UR6][R16.64+-0x8] ;  /* 0xfffff80610127981 */ /* 0x000ea4000c1e1b00 */
[----:B--2---:R-:W-:Y:S01]  /*0d50*/  DADD R18, R26, R18 ;  /* 0x000000001a127229 */ /* 0x004fe20000000012 */
[----:B------:R-:W-:-:S06]  /*0d60*/  IMAD.WIDE R26, R0, 0x8, R16 ;  /* 0x00000008001a7825 */ /* 0x000fcc00078e0210 */
[----:B------:R-:W2:Y:S01]  /*0d70*/  LDG.E.64 R26, desc[UR6][R26.64] ;  /* 0x000000061a1a7981 */ /* 0x000ea2000c1e1b00 */
[----:B------:R-:W-:Y:S01]  /*0d80*/  IADD3 R25, PT, PT, R10, -R0, RZ ;  /* 0x800000000a197210 */ /* 0x000fe20007ffe0ff */
[----:B------:R-:W-:-:S04]  /*0d90*/  IMAD.WIDE R16, R24, 0x8, R16 ;  /* 0x0000000818107825 */ /* 0x000fc800078e0210 */
[----:B------:R-:W-:Y:S01]  /*0da0*/  IMAD.IADD R20, R10, 0x1, -R24 ;  /* 0x000000010a147824 */ /* 0x000fe200078e0a18 */
[----:B--2---:R-:W-:Y:S01]  /*0db0*/  DADD R26, R18, R26 ;  /* 0x00000000121a7229 */ /* 0x004fe2000000001a */
[--C-:B------:R-:W-:Y:S02]  /*0dc0*/  IMAD.WIDE R18, R25, 0x8, R14.reuse ;  /* 0x0000000819127825 */ /* 0x100fe400078e020e */
[----:B------:R-:W2:Y:S04]  /*0dd0*/  LDG.E.64 R24, desc[UR6][R16.64] ;  /* 0x0000000610187981 */ /* 0x000ea8000c1e1b00 */
[----:B------:R-:W3:Y:S01]  /*0de0*/  LDG.E.64 R18, desc[UR6][R18.64] ;  /* 0x0000000612127981 */ /* 0x000ee2000c1e1b00 */
[----:B------:R-:W-:Y:S02]  /*0df0*/  IMAD.WIDE R14, R20, 0x8, R14 ;  /* 0x00000008140e7825 */ /* 0x000fe400078e020e */
[----:B------:R-:W0:Y:S04]  /*0e00*/  LDC R20, c[0x0][0x39c] ;  /* 0x0000e700ff147b82 */ /* 0x000e280000000800 */
[----:B------:R-:W4:Y:S01]  /*0e10*/  LDG.E.64 R14, desc[UR6][R14.64] ;  /* 0x000000060e0e7981 */ /* 0x000f22000c1e1b00 */
[----:B------:R-:W-:-:S04]  /*0e20*/  IMAD.WIDE R28, R10, 0x8, R28 ;  /* 0x000000080a1c7825 */ /* 0x000fc800078e021c */
[----:B------:R-:W-:-:S05]  /*0e30*/  VIADD R12, R12, 0x2 ;  /* 0x000000020c0c7836 */ /* 0x000fca0000000000 */
[----:B------:R-:W-:Y:S02]  /*0e40*/  ISETP.NE.AND P0, PT, R12, RZ, PT ;  /* 0x000000ff0c00720c */ /* 0x000fe40003f05270 */
[C---:B0-----:R-:W-:Y:S01]  /*0e50*/  LEA R23, R20.reuse, R23, 0x1 ;  /* 0x0000001714177211 */ /* 0x041fe200078e08ff */
[----:B------:R-:W-:Y:S01]  /*0e60*/  IMAD R21, R20, 0x2, R21 ;  /* 0x0000000214157824 */ /* 0x000fe200078e0215 */
[----:B---3--:R-:W-:-:S08]  /*0e70*/  DADD R18, R26, R18 ;  /* 0x000000001a127229 */ /* 0x008fd00000000012 */
[----:B--2---:R-:W-:-:S08]  /*0e80*/  DADD R24, R18, R24 ;  /* 0x0000000012187229 */ /* 0x004fd00000000018 */
[----:B----4-:R-:W-:-:S08]  /*0e90*/  DADD R24, R24, R14 ;  /* 0x0000000018187229 */ /* 0x010fd0000000000e */
[----:B------:R-:W-:-:S07]  /*0ea0*/  DMUL R24, R24, UR4 ;  /* 0x0000000418187c28 */ /* 0x000fce0008000000 */
[----:B------:R0:W-:Y:S01]  /*0eb0*/  STG.E.64 desc[UR6][R28.64], R24 ;  /* 0x000000181c007986 */ /* 0x0001e2000c101b06 */
[----:B------:R-:W-:Y:S05]  /*0ec0*/  @P0 BRA `(.L_x_4) ;  /* 0xfffffff400240947 */ /* 0x000fea000383ffff */
[----:B------:R-:W-:Y:S05]  /*0ed0*/  BSYNC.RECONVERGENT B1 ;  /* 0x0000000000017941 */ /* 0x000fea0003800200 */
.L_x_3:
[----:B------:R-:W-:-:S07]  /*0ee0*/  LOP3.LUT R14, R13, 0x7ffffffe, RZ, 0xc0, !PT ;  /* 0x7ffffffe0d0e7812 */ /* 0x000fce00078ec0ff */
.L_x_2:
[----:B------:R-:W-:Y:S05]  /*0ef0*/  BSYNC.RECONVERGENT B0 ;  /* 0x0000000000007941 */ /* 0x000fea0003800200 */
.L_x_1:
[----:B------:R-:W-:Y:S01]  /*0f00*/  ISETP.NE.AND P0, PT, R4, RZ, PT ;  /* 0x000000ff0400720c */ /* 0x000fe20003f05270 */
[----:B------:R-:W-:-:S12]  /*0f10*/  BSSY.RECONVERGENT B0, `(.L_x_5) ;  /* 0x000006d000007945 */ /* 0x000fd80003800200 */
[----:B------:R-:W-:Y:S05]  /*0f20*/  @!P0 BRA `(.L_x_6) ;  /* 0x0000000400ac8947 */ /* 0x000fea0003800000 */
[----:B------:R-:W-:Y:S01]  /*0f30*/  IABS R12, R2 ;  /* 0x00000002000c7213 */ /* 0x000fe20000000000 */
[----:B------:R-:W1:Y:S01]  /*0f40*/  LDCU UR4, c[0x0][0x39c] ;  /* 0x00007380ff0477ac */ /* 0x000e620008000800 */
[-C--:B------:R-:W-:Y:S01]  /*0f50*/  IMAD R8, R2, R5.reuse, RZ ;  /* 0x0000000502087224 */ /* 0x080fe200078e02ff */
[----:B------:R-:W-:Y:S01]  /*0f60*/  IABS R6, R5 ;  /* 0x0000000500067213 */ /* 0x000fe20000000000 */
[----:B------:R-:W2:Y:S03]  /*0f70*/  I2F.RP R16, R12 ;  /* 0x0000000c00107306 */ /* 0x000ea60000209400 */
[----:B------:R-:W-:Y:S02]  /*0f80*/  IABS R10, R8 ;  /* 0x00000008000a7213 */ /* 0x000fe40000000000 */
[----:B------:R-:W-:-:S03]  /*0f90*/  ISETP.NE.AND P4, PT, R8, RZ, PT ;  /* 0x000000ff0800720c */ /* 0x000fc60003f85270 */
[----:B------:R-:W3:Y:S01]  /*0fa0*/  I2F.RP R20, R6 ;  /* 0x0000000600147306 */ /* 0x000ee20000209400 */
[----:B-1----:R-:W-:-:S07]  /*0fb0*/  IMAD R19, R14, UR4, R9 ;  /* 0x000000040e137c24 */ /* 0x002fce000f8e0209 */
[----:B--2---:R-:W1:Y:S01]  /*0fc0*/  MUFU.RCP R16, R16 ;  /* 0x0000001000107308 */ /* 0x004e620000001000 */
[----:B------:R-:W-:Y:S01]  /*0fd0*/  IMAD.MOV.U32 R14, RZ, RZ, RZ ;  /* 0x000000ffff0e7224 */ /* 0x000fe200078e00ff */
[----:B------:R-:W-:-:S06]  /*0fe0*/  IABS R18, R19 ;  /* 0x0000001300127213 */ /* 0x000fcc0000000000 */
[----:B------:R-:W2:Y:S08]  /*0ff0*/  I2F.RP R22, R10 ;  /* 0x0000000a00167306 */ /* 0x000eb00000209400 */
[----:B---3--:R-:W3:Y:S01]  /*1000*/  MUFU.RCP R20, R20 ;  /* 0x0000001400147308 */ /* 0x008ee20000001000 */
[----:B-1----:R-:W-:Y:S01]  /*1010*/  VIADD R15, R16, 0xffffffe ;  /* 0x0ffffffe100f7836 */ /* 0x002fe20000000000 */
[----:B------:R-:W-:-:S05]  /*1020*/  IABS R16, R2 ;  /* 0x0000000200107213 */ /* 0x000fca0000000000 */
[----:B------:R-:W-:Y:S01]  /*1030*/  IMAD.MOV R23, RZ, RZ, -R16 ;  /* 0x000000ffff177224 */ /* 0x000fe200078e0a10 */
[----:B------:R-:W1:Y:S08]  /*1040*/  F2I.FTZ.U32.TRUNC.NTZ R15, R15 ;  /* 0x0000000f000f7305 */ /* 0x000e70000021f000 */
[----:B--2---:R-:W2:Y:S01]  /*1050*/  MUFU.RCP R22, R22 ;  /* 0x0000001600167308 */ /* 0x004ea20000001000 */
[----:B---3--:R-:W-:Y:S01]  /*1060*/  VIADD R16, R20, 0xffffffe ;  /* 0x0ffffffe14107836 */ /* 0x008fe20000000000 */
[----:B------:R-:W-:-:S02]  /*1070*/  IABS R20, R5 ;  /* 0x0000000500147213 */ /* 0x000fc40000000000 */
[----:B-1----:R-:W-:-:S05]  /*1080*/  IADD3 R17, PT, PT, RZ, -R15, RZ ;  /* 0x8000000fff117210 */ /* 0x002fca0007ffe0ff */
[----:B------:R-:W-:-:S04]  /*1090*/  IMAD R17, R17, R12, RZ ;  /* 0x0000000c11117224 */ /* 0x000fc800078e02ff */
[----:B------:R-:W-:Y:S01]  /*10a0*/  IMAD.HI.U32 R17, R15, R17, R14 ;  /* 0x000000110f117227 */ /* 0x000fe200078e000e */
[----:B--2---:R-:W-:-:S04]  /*10b0*/  IADD3 R14, PT, PT, R22, 0xffffffe, RZ ;  /* 0x0ffffffe160e7810 */ /* 0x004fc80007ffe0ff */
[----:B------:R-:W-:Y:S01]  /*10c0*/  F2I.FTZ.U32.TRUNC.NTZ R15, R14 ;  /* 0x0000000e000f7305 */ /* 0x000fe2000021f000 */
[----:B------:R-:W-:-:S04]  /*10d0*/  IMAD.HI.U32 R21, R17, R18, RZ ;  /* 0x0000001211157227 */ /* 0x000fc800078e00ff */
[----:B------:R-:W-:-:S03]  /*10e0*/  IMAD R23, R21, R23, R18 ;  /* 0x0000001715177224 */ /* 0x000fc600078e0212 */
[----:B------:R1:W2:Y:S02]  /*10f0*/  F2I.FTZ.U32.TRUNC.NTZ R17, R16 ;  /* 0x0000001000117305 */ /* 0x0002a4000021f000 */
[----:B------:R-:W-:Y:S01]  /*1100*/  ISETP.GT.U32.AND P1, PT, R12, R23, PT ;  /* 0x000000170c00720c */ /* 0x000fe20003f24070 */
[----:B-1----:R-:W-:-:S12]  /*1110*/  HFMA2 R16, -RZ, RZ, 0, 0 ;  /* 0x00000000ff107431 */ /* 0x002fd800000001ff */
[----:B------:R-:W-:Y:S01]  /*1120*/  @!P1 IMAD.IADD R23, R23, 0x1, -R12 ;  /* 0x0000000117179824 */ /* 0x000fe200078e0a0c */
[----:B--2---:R-:W-:Y:S01]  /*1130*/  IADD3 R14, PT, PT, RZ, -R17, RZ ;  /* 0x80000011ff0e7210 */ /* 0x004fe20007ffe0ff */
[----:B------:R-:W-:Y:S01]  /*1140*/  @!P1 VIADD R21, R21, 0x1 ;  /* 0x0000000115159836 */ /* 0x000fe20000000000 */
[----:B------:R-:W-:Y:S02]  /*1150*/  ISETP.NE.AND P1, PT, R2, RZ, PT ;  /* 0x000000ff0200720c */ /* 0x000fe40003f25270 */
[----:B------:R-:W-:Y:S02]  /*1160*/  ISETP.GE.U32.AND P0, PT, R23, R12, PT ;  /* 0x0000000c1700720c */ /* 0x000fe40003f06070 */
[----:B------:R-:W-:Y:S02]  /*1170*/  LOP3.LUT R12, R19, R2, RZ, 0x3c, !PT ;  /* 0x00000002130c7212 */ /* 0x000fe400078e3cff */
[----:B------:R-:W-:Y:S02]  /*1180*/  IADD3 R23, PT, PT, RZ, -R15, RZ ;  /* 0x8000000fff177210 */ /* 0x000fe40007ffe0ff */
[----:B------:R-:W-:-:S03]  /*1190*/  ISETP.GE.AND P2, PT, R12, RZ, PT ;  /* 0x000000ff0c00720c */ /* 0x000fc60003f46270 */
[----:B------:R-:W-:-:S04]  /*11a0*/  IMAD R23, R23, R10, RZ ;  /* 0x0000000a17177224 */ /* 0x000fc800078e02ff */
[----:B------:R-:W-:-:S04]  /*11b0*/  @P0 VIADD R21, R21, 0x1 ;  /* 0x0000000115150836 */ /* 0x000fc80000000000 */
[----:B------:R-:W-:Y:S02]  /*11c0*/  IMAD.MOV.U32 R12, RZ, RZ, R21 ;  /* 0x000000ffff0c7224 */ /* 0x000fe400078e0015 */
[----:B------:R-:W-:Y:S01]  /*11d0*/  IMAD.MOV.U32 R21, RZ, RZ, R14 ;  /* 0x000000ffff157224 */ /* 0x000fe200078e000e */
[----:B------:R-:W-:Y:S01]  /*11e0*/  MOV R14, RZ ;  /* 0x000000ff000e7202 */ /* 0x000fe20000000f00 */
[----:B------:R-:W-:Y:S01]  /*11f0*/  @!P2 IMAD.MOV R12, RZ, RZ, -R12 ;  /* 0x000000ffff0ca224 */ /* 0x000fe200078e0a0c */
[----:B------:R-:W-:-:S03]  /*1200*/  @!P1 LOP3.LUT R12, RZ, R2, RZ, 0x33, !PT ;  /* 0x00000002ff0c9212 */ /* 0x000fc600078e33ff */
[----:B------:R-:W-:Y:S01]  /*1210*/  IMAD.HI.U32 R23, R15, R23, R14 ;  /* 0x000000170f177227 */ /* 0x000fe200078e000e */
[----:B------:R-:W-:-:S03]  /*1220*/  IABS R14, R8 ;  /* 0x00000008000e7213 */ /* 0x000fc60000000000 */
[----:B------:R-:W-:Y:S02]  /*1230*/  IMAD R15, R21, R6, RZ ;  /* 0x00000006150f7224 */ /* 0x000fe400078e02ff */
[----:B------:R-:W-:Y:S02]  /*1240*/  IMAD.MOV R21, RZ, RZ, -R14 ;  /* 0x000000ffff157224 */ /* 0x000fe400078e0a0e */
[----:B------:R-:W-:Y:S01]  /*1250*/  IMAD.HI.U32 R14, R17, R15, R16 ;  /* 0x0000000f110e7227 */ /* 0x000fe200078e0010 */
[----:B------:R-:W-:-:S03]  /*1260*/  IABS R15, R12 ;  /* 0x0000000c000f7213 */ /* 0x000fc60000000000 */
[----:B------:R-:W-:-:S04]  /*1270*/  IMAD.HI.U32 R17, R23, R18, RZ ;  /* 0x0000001217117227 */ /* 0x000fc800078e00ff */
[----:B------:R-:W-:Y:S02]  /*1280*/  IMAD R21, R17, R21, R18 ;  /* 0x0000001511157224 */ /* 0x000fe400078e0212 */
[----:B------:R-:W-:Y:S02]  /*1290*/  IMAD.MOV R16, RZ, RZ, -R20 ;  /* 0x000000ffff107224 */ /* 0x000fe400078e0a14 */
[----:B------:R-:W-:Y:S01]  /*12a0*/  IMAD.HI.U32 R14, R14, R15, RZ ;  /* 0x0000000f0e0e7227 */ /* 0x000fe200078e00ff */
[----:B------:R-:W-:-:S03]  /*12b0*/  ISETP.GT.U32.AND P2, PT, R10, R21, PT ;  /* 0x000000150a00720c */ /* 0x000fc60003f44070 */
[----:B------:R-:W-:-:S05]  /*12c0*/  IMAD R15, R14, R16, R15 ;  /* 0x000000100e0f7224 */ /* 0x000fca00078e020f */
[----:B------:R-:W-:-:S05]  /*12d0*/  ISETP.GT.U32.AND P1, PT, R6, R15, PT ;  /* 0x0000000f0600720c */ /* 0x000fca0003f24070 */
[----:B------:R-:W-:Y:S02]  /*12e0*/  @!P2 IMAD.IADD R21, R21, 0x1, -R10 ;  /* 0x000000011515a824 */ /* 0x000fe400078e0a0a */
[----:B------:R-:W-:Y:S01]  /*12f0*/  @!P2 VIADD R17, R17, 0x1 ;  /* 0x000000011111a836 */ /* 0x000fe20000000000 */
[----:B------:R-:W-:Y:S02]  /*1300*/  ISETP.NE.AND P2, PT, R5, RZ, PT ;  /* 0x000000ff0500720c */ /* 0x000fe40003f45270 */
[----:B------:R-:W-:Y:S02]  /*1310*/  ISETP.GE.U32.AND P0, PT, R21, R10, PT ;  /* 0x0000000a1500720c */ /* 0x000fe40003f06070 */
[----:B------:R-:W-:Y:S02]  /*1320*/  LOP3.LUT R10, R19, R8, RZ, 0x3c, !PT ;  /* 0x00000008130a7212 */ /* 0x000fe400078e3cff */
[----:B------:R-:W-:Y:S02]  /*1330*/  @!P1 IADD3 R15, PT, PT, R15, -R6, RZ ;  /* 0x800000060f0f9210 */ /* 0x000fe40007ffe0ff */
[----:B------:R-:W-:-:S02]  /*1340*/  ISETP.GE.AND P3, PT, R10, RZ, PT ;  /* 0x000000ff0a00720c */ /* 0x000fc40003f66270 */
[----:B------:R-:W-:-:S05]  /*1350*/  ISETP.GT.U32.AND P1, PT, R6, R15, PT ;  /* 0x0000000f0600720c */ /* 0x000fca0003f24070 */
[----:B------:R-:W-:Y:S01]  /*1360*/  @P0 VIADD R17, R17, 0x1 ;  /* 0x0000000111110836 */ /* 0x000fe20000000000 */
[----:B------:R-:W-:Y:S01]  /*1370*/  ISETP.GE.AND P0, PT, R12, RZ, PT ;  /* 0x000000ff0c00720c */ /* 0x000fe20003f06270 */
[----:B------:R-:W-:-:S04]  /*1380*/  IMAD.MOV R12, RZ, RZ, -R12 ;  /* 0x000000ffff0c7224 */ /* 0x000fc800078e0a0c */
[----:B------:R-:W-:Y:S01]  /*1390*/  @!P3 IMAD.MOV R17, RZ, RZ, -R17 ;  /* 0x000000ffff11b224 */ /* 0x000fe200078e0a11 */
[----:B------:R-:W-:Y:S01]  /*13a0*/  @!P4 LOP3.LUT R17, RZ, R8, RZ, 0x33, !PT ;  /* 0x00000008ff11c212 */ /* 0x000fe200078e33ff */
[----:B------:R-:W-:Y:S01]  /*13b0*/  IMAD R12, R2, R12, R19 ;  /* 0x0000000c020c7224 */ /* 0x000fe200078e0213 */
[----:B------:R-:W-:-:S03]  /*13c0*/  @!P1 IADD3 R15, PT, PT, R15, -R6, RZ ;  /* 0x800000060f0f9210 */ /* 0x000fc60007ffe0ff */
[----:B------:R-:W-:Y:S02]  /*13d0*/  IMAD R17, R17, R3, R3 ;  /* 0x0000000311117224 */ /* 0x000fe400078e0203 */
[----:B------:R-:W-:Y:S02]  /*13e0*/  IMAD.MOV.U32 R6, RZ, RZ, R15 ;  /* 0x000000ffff067224 */ /* 0x000fe400078e000f */
[----:B------:R-:W0:Y:S03]  /*13f0*/  LDC.64 R14, c[0x0][0x380] ;  /* 0x0000e000ff0e7b82 */ /* 0x000e260000000a00 */
[----:B------:R-:W-:Y:S02]  /*1400*/  @!P0 IADD3 R6, PT, PT, -R6, RZ, RZ ;  /* 0x000000ff06068210 */ /* 0x000fe40007ffe1ff */
[----:B------:R-:W-:-:S05]  /*1410*/  @!P2 LOP3.LUT R6, RZ, R5, RZ, 0x33, !PT ;  /* 0x00000005ff06a212 */ /* 0x000fca00078e33ff */
[----:B------:R-:W-:-:S04]  /*1420*/  IMAD.IADD R17, R6, 0x1, R17 ;  /* 0x0000000106117824 */ /* 0x000fc800078e0211 */
[----:B------:R-:W-:-:S05]  /*1430*/  IMAD R17, R17, R0, R0 ;  /* 0x0000000011117224 */ /* 0x000fca00078e0200 */
[----:B------:R-:W-:-:S05]  /*1440*/  IADD3 R27, PT, PT, R12, 0x1, R17 ;  /* 0x000000010c1b7810 */ /* 0x000fca0007ffe011 */
[----:B0-----:R-:W-:-:S05]  /*1450*/  IMAD.WIDE R28, R27, 0x8, R14 ;  /* 0x000000081b1c7825 */ /* 0x001fca00078e020e */
[----:B------:R-:W2:Y:S01]  /*1460*/  LDG.E.64 R24, desc[UR6][R28.64+0x8] ;  /* 0x000008061c187981 */ /* 0x000ea2000c1e1b00 */
[----:B------:R-:W-:-:S03]  /*1470*/  IMAD.WIDE R18, R0, 0x8, R28 ;  /* 0x0000000800127825 */ /* 0x000fc600078e021c */
[----:B------:R-:W2:Y:S01]  /*1480*/  LDG.E.64 R16, desc[UR6][R28.64+-0x8] ;  /* 0xfffff8061c107981 */ /* 0x000ea2000c1e1b00 */
[----:B------:R-:W-:-:S03]  /*1490*/  IADD3 R21, PT, PT, R27, -R0, RZ ;  /* 0x800000001b157210 */ /* 0x000fc60007ffe0ff */
[----:B------:R-:W3:Y:S01]  /*14a0*/  LDG.E.64 R18, desc[UR6][R18.64] ;  /* 0x0000000612127981 */ /* 0x000ee2000c1e1b00 */
[----:B------:R-:W-:Y:S02]  /*14b0*/  IMAD R6, R0, R3, RZ ;  /* 0x0000000300067224 */ /* 0x000fe400078e02ff */
[----:B------:R-:W-:-:S04]  /*14c0*/  IMAD.WIDE R20, R21, 0x8, R14 ;  /* 0x0000000815147825 */ /* 0x000fc800078e020e */
[----:B------:R-:W-:Y:S02]  /*14d0*/  IMAD.WIDE R22, R6, 0x8, R28 ;  /* 0x0000000806167825 */ /* 0x000fe400078e021c */
[----:B------:R-:W4:Y:S02]  /*14e0*/  LDG.E.64 R20, desc[UR6][R20.64] ;  /* 0x0000000614147981 */ /* 0x000f24000c1e1b00 */
[----:B------:R-:W-:Y:S02]  /*14f0*/  IMAD.IADD R6, R27, 0x1, -R6 ;  /* 0x000000011b067824 */ /* 0x000fe400078e0a06 */
[----:B------:R-:W5:Y:S02]  /*1500*/  LDG.E.64 R22, desc[UR6][R22.64] ;  /* 0x0000000616167981 */ /* 0x000f64000c1e1b00 */
[----:B------:R-:W-:-:S06]  /*1510*/  IMAD.WIDE R14, R6, 0x8, R14 ;  /* 0x00000008060e7825 */ /* 0x000fcc00078e020e */
[----:B------:R-:W5:Y:S01]  /*1520*/  LDG.E.64 R14, desc[UR6][R14.64] ;  /* 0x000000060e0e7981 */ /* 0x000f62000c1e1b00 */
[----:B------:R-:W-:Y:S01]  /*1530*/  UMOV UR4, 0x55555555 ;  /* 0x5555555500047882 */ /* 0x000fe20000000000 */
[----:B------:R-:W-:Y:S01]  /*1540*/  UMOV UR5, 0x3fc55555 ;  /* 0x3fc5555500057882 */ /* 0x000fe20000000000 */
[----:B--2---:R-:W-:-:S08]  /*1550*/  DADD R16, R24, R16 ;  /* 0x0000000018107229 */ /* 0x004fd00000000010 */
[----:B---3--:R-:W-:-:S08]  /*1560*/  DADD R16, R16, R18 ;  /* 0x0000000010107229 */ /* 0x008fd00000000012 */
[----:B----4-:R-:W-:Y:S02]  /*1570*/  DADD R18, R16, R20 ;  /* 0x0000000010127229 */ /* 0x010fe40000000014 */
[----:B------:R-:W0:Y:S06]  /*1580*/  LDC.64 R16, c[0x0][0x388] ;  /* 0x0000e200ff107b82 */ /* 0x000e2c0000000a00 */
[----:B-----5:R-:W-:-:S08]  /*1590*/  DADD R18, R18, R22 ;  /* 0x0000000012127229 */ /* 0x020fd00000000016 */
[----:B------:R-:W-:-:S08]  /*15a0*/  DADD R18, R18, R14 ;  /* 0x0000000012127229 */ /* 0x000fd0000000000e */
[----:B------:R-:W-:Y:S01]  /*15b0*/  DMUL R18, R18, UR4 ;  /* 0x0000000412127c28 */ /* 0x000fe20008000000 */
[----:B0-----:R-:W-:-:S06]  /*15c0*/  IMAD.WIDE R16, R27, 0x8, R16 ;  /* 0x000000081b107825 */ /* 0x001fcc00078e0210 */
[----:B------:R1:W-:Y:S04]  /*15d0*/  STG.E.64 desc[UR6][R16.64], R18 ;  /* 0x0000001210007986 */ /* 0x0003e8000c101b06 */
.L_x_6:
[----:B------:R-:W-:Y:S05]  /*15e0*/  BSYNC.RECONVERGENT B0 ;  /* 0x0000000000007941 */ /* 0x000fea0003800200 */
.L_x_5:
[----:B------:R-:W2:Y:S01]  /*15f0*/  LDCU UR4, c[0x0][0x398] ;  /* 0x00007300ff0477ac */ /* 0x000ea20008000800 */
[----:B------:R-:W-:Y:S01]  /*1600*/  ISETP.GE.AND P0, PT, R7, 0x2, PT ;  /* 0x000000020700780c */ /* 0x000fe20003f06270 */
[----:B------:R-:W-:Y:S01]  /*1610*/  IMAD R6, R2, R5, RZ ;  /* 0x0000000502067224 */ /* 0x000fe200078e02ff */
[----:B------:R-:W-:Y:S01]  /*1620*/  BSSY.RECONVERGENT B0, `(.L_x_7) ;  /* 0x0000181000007945 */ /* 0x000fe20003800200 */
[----:B------:R-:W3:Y:S01]  /*1630*/  LDCU.64 UR8, c[0x0][0x390] ;  /* 0x00007200ff0877ac */ /* 0x000ee20008000a00 */
[----:B------:R-:W-:Y:S01]  /*1640*/  IMAD.MOV.U32 R7, RZ, RZ, RZ ;  /* 0x000000ffff077224 */ /* 0x000fe200078e00ff */
[----:B--2---:R-:W-:-:S06]  /*1650*/  UIADD3 UR4, UPT, UPT, UR4, -0x3, URZ ;  /* 0xfffffffd04047890 */ /* 0x004fcc000fffe0ff */
[----:B-1----:R-:W-:-:S05]  /*1660*/  IMAD R19, R6, UR4, RZ ;  /* 0x0000000406137c24 */ /* 0x002fca000f8e02ff */
[----:B------:R-:W-:Y:S01]  /*1670*/  IADD3 R9, PT, PT, R9, R19, RZ ;  /* 0x0000001309097210 */ /* 0x000fe20007ffe0ff */
[----:B---3--:R-:W-:Y:S06]  /*1680*/  @!P0 BRA `(.L_x_8) ;  /* 0x0000001400e88947 */ /* 0x008fec0003800000 */
[----:B------:R-:W-:Y:S02]  /*1690*/  IABS R8, R2 ;  /* 0x0000000200087213 */ /* 0x000fe40000000000 */
[----:B------:R-:W-:Y:S02]  /*16a0*/  IABS R20, R5 ;  /* 0x0000000500147213 */ /* 0x000fe40000000000 */
[----:B------:R-:W1:Y:S01]  /*16b0*/  I2F.RP R7, R8 ;  /* 0x0000000800077306 */ /* 0x000e620000209400 */
[----:B------:R-:W-:Y:S02]  /*16c0*/  IABS R18, R6 ;  /* 0x0000000600127213 */ /* 0x000fe40000000000 */
[----:B------:R-:W-:Y:S02]  /*16d0*/  IABS R16, R9 ;  /* 0x0000000900107213 */ /* 0x000fe40000000000 */
[----:B------:R-:W-:-:S03]  /*16e0*/  ISETP.NE.AND P2, PT, R2, RZ, PT ;  /* 0x000000ff0200720c */ /* 0x000fc60003f45270 */
[----:B------:R-:W2:Y:S08]  /*16f0*/  I2F.RP R12, R20 ;  /* 0x00000014000c7306 */ /* 0x000eb00000209400 */
[----:B-1----:R-:W1:Y:S08]  /*1700*/  MUFU.RCP R7, R7 ;  /* 0x0000000700077308 */ /* 0x002e700000001000 */
[----:B------:R-:W3:Y:S08]  /*1710*/  I2F.RP R22, R18 ;  /* 0x0000001200167306 */ /* 0x000ef00000209400 */
[----:B--2---:R-:W-:Y:S01]  /*1720*/  MUFU.RCP R12, R12 ;  /* 0x0000000c000c7308 */ /* 0x004fe20000001000 */
[----:B-1----:R-:W-:-:S07]  /*1730*/  VIADD R14, R7, 0xffffffe ;  /* 0x0ffffffe070e7836 */ /* 0x002fce0000000000 */
[----:B------:R1:W2:Y:S08]  /*1740*/  F2I.FTZ.U32.TRUNC.NTZ R15, R14 ;  /* 0x0000000e000f7305 */ /* 0x0002b0000021f000 */
[----:B---3--:R-:W3:Y:S01]  /*1750*/  MUFU.RCP R22, R22 ;  /* 0x0000001600167308 */ /* 0x008ee20000001000 */
[----:B-1----:R-:W-:Y:S01]  /*1760*/  MOV R14, RZ ;  /* 0x000000ff000e7202 */ /* 0x002fe20000000f00 */
[----:B--2---:R-:W-:-:S04]  /*1770*/  IMAD.MOV R17, RZ, RZ, -R15 ;  /* 0x000000ffff117224 */ /* 0x004fc800078e0a0f */
[----:B------:R-:W-:Y:S01]  /*1780*/  IMAD R7, R17, R8, RZ ;  /* 0x0000000811077224 */ /* 0x000fe200078e02ff */
[----:B------:R-:W-:-:S03]  /*1790*/  IABS R17, R2 ;  /* 0x0000000200117213 */ /* 0x000fc60000000000 */
[----:B------:R-:W-:-:S04]  /*17a0*/  IMAD.HI.U32 R10, R15, R7, R14 ;  /* 0x000000070f0a7227 */ /* 0x000fc800078e000e */
[----:B------:R-:W-:Y:S01]  /*17b0*/  IMAD.MOV.U32 R7, RZ, RZ, R16 ;  /* 0x000000ffff077224 */ /* 0x000fe200078e0010 */
[----:B------:R-:W-:Y:S01]  /*17c0*/  IADD3 R16, PT, PT, R12, 0xffffffe, RZ ;  /* 0x0ffffffe0c107810 */ /* 0x000fe20007ffe0ff */
[----:B------:R-:W-:Y:S01]  /*17d0*/  IMAD.MOV R21, RZ, RZ, -R17 ;  /* 0x000000ffff157224 */ /* 0x000fe200078e0a11 */
[----:B------:R-:W-:Y:S01]  /*17e0*/  LOP3.LUT R12, R9, R2, RZ, 0x3c, !PT ;  /* 0x00000002090c7212 */ /* 0x000fe200078e3cff */
[----:B------:R-:W-:Y:S01]  /*17f0*/  IMAD.HI.U32 R14, R10, R7, RZ ;  /* 0x000000070a0e7227 */ /* 0x000fe200078e00ff */
[----:B------:R1:W2:Y:S02]  /*1800*/  F2I.FTZ.U32.TRUNC.NTZ R17, R16 ;  /* 0x0000001000117305 */ /* 0x0002a4000021f000 */
[----:B------:R-:W-:Y:S01]  /*1810*/  ISETP.GE.AND P3, PT, R12, RZ, PT ;  /* 0x000000ff0c00720c */ /* 0x000fe20003f66270 */
[----:B------:R-:W-:Y:S01]  /*1820*/  IMAD R21, R14, R21, R7 ;  /* 0x000000150e157224 */ /* 0x000fe200078e0207 */
[----:B------:R-:W4:Y:S01]  /*1830*/  LDC R12, c[0x0][0x39c] ;  /* 0x0000e700ff0c7b82 */ /* 0x000f220000000800 */
[----:B---3--:R-:W-:-:S03]  /*1840*/  VIADD R15, R22, 0xffffffe ;  /* 0x0ffffffe160f7836 */ /* 0x008fc60000000000 */
[----:B------:R-:W-:Y:S01]  /*1850*/  ISETP.GT.U32.AND P1, PT, R8, R21, PT ;  /* 0x000000150800720c */ /* 0x000fe20003f24070 */
[----:B-1----:R-:W-:Y:S02]  /*1860*/  IMAD.MOV.U32 R16, RZ, RZ, RZ ;  /* 0x000000ffff107224 */ /* 0x002fe400078e00ff */
[----:B------:R-:W1:Y:S01]  /*1870*/  F2I.FTZ.U32.TRUNC.NTZ R15, R15 ;  /* 0x0000000f000f7305 */ /* 0x000e62000021f000 */
[----:B--2---:R-:W-:-:S05]  /*1880*/  IADD3 R23, PT, PT, RZ, -R17, RZ ;  /* 0x80000011ff177210 */ /* 0x004fca0007ffe0ff */
[----:B------:R-:W-:-:S04]  /*1890*/  IMAD R23, R23, R20, RZ ;  /* 0x0000001417177224 */ /* 0x000fc800078e02ff */
[----:B------:R-:W-:Y:S02]  /*18a0*/  @!P1 IMAD.IADD R21, R21, 0x1, -R8 ;  /* 0x0000000115159824 */ /* 0x000fe400078e0a08 */
[----:B------:R-:W-:Y:S02]  /*18b0*/  @!P1 VIADD R14, R14, 0x1 ;  /* 0x000000010e0e9836 */ /* 0x000fe40000000000 */
[----:B-1----:R-:W-:Y:S01]  /*18c0*/  IMAD.MOV R22, RZ, RZ, -R15 ;  /* 0x000000ffff167224 */ /* 0x002fe200078e0a0f */
[----:B------:R-:W-:Y:S01]  /*18d0*/  ISETP.GE.U32.AND P0, PT, R21, R8, PT ;  /* 0x000000081500720c */ /* 0x000fe20003f06070 */
[----:B------:R-:W-:Y:S01]  /*18e0*/  IMAD.HI.U32 R16, R17, R23, R16 ;  /* 0x0000001711107227 */ /* 0x000fe200078e0010 */
[----:B------:R-:W4:Y:S01]  /*18f0*/  S2R R21, SR_TID.X ;  /* 0x0000000000157919 */ /* 0x000f220000002100 */
[----:B------:R-:W-:Y:S02]  /*1900*/  LOP3.LUT R17, RZ, R2, RZ, 0x33, !PT ;  /* 0x00000002ff117212 */ /* 0x000fe400078e33ff */
[----:B------:R-:W-:Y:S01]  /*1910*/  IMAD.MOV.U32 R23, RZ, RZ, R22 ;  /* 0x000000ffff177224 */ /* 0x000fe200078e0016 */
[----:B------:R-:W-:-:S03]  /*1920*/  IABS R22, R5 ;  /* 0x0000000500167213 */ /* 0x000fc60000000000 */
[----:B------:R-:W-:Y:S02]  /*1930*/  IMAD R23, R23, R18, RZ ;  /* 0x0000001217177224 */ /* 0x000fe400078e02ff */
[----:B0-----:R-:W-:Y:S02]  /*1940*/  IMAD.MOV R25, RZ, RZ, -R22 ;  /* 0x000000ffff197224 */ /* 0x001fe400078e0a16 */
[----:B------:R-:W-:-:S04]  /*1950*/  @P0 IADD3 R14, PT, PT, R14, 0x1, RZ ;  /* 0x000000010e0e0810 */ /* 0x000fc80007ffe0ff */
[----:B------:R-:W-:-:S04]  /*1960*/  @!P3 IADD3 R14, PT, PT, -R14, RZ, RZ ;  /* 0x000000ff0e0eb210 */ /* 0x000fc80007ffe1ff */
[----:B------:R-:W-:Y:S01]  /*1970*/  SEL R17, R17, R14, !P2 ;  /* 0x0000000e11117207 */ /* 0x000fe20005000000 */
[----:B------:R-:W-:-:S03]  /*1980*/  IMAD.MOV.U32 R14, RZ, RZ, RZ ;  /* 0x000000ffff0e7224 */ /* 0x000fc600078e00ff */
[----:B------:R-:W-:Y:S01]  /*1990*/  IABS R24, R17 ;  /* 0x0000001100187213 */ /* 0x000fe20000000000 */
[----:B------:R-:W-:Y:S01]  /*19a0*/  IMAD.HI.U32 R14, R15, R23, R14 ;  /* 0x000000170f0e7227 */ /* 0x000fe200078e000e */
[C---:B------:R-:W-:Y:S01]  /*19b0*/  ISETP.GE.AND P6, PT, R17.reuse, RZ, PT ;  /* 0x000000ff1100720c */ /* 0x040fe20003fc6270 */
[----:B------:R-:W0:Y:S01]  /*19c0*/  I2F.RP R15, R18 ;  /* 0x00000012000f7306 */ /* 0x000e220000209400 */
[----:B------:R-:W-:Y:S01]  /*19d0*/  IADD3 R17, PT, PT, -R17, RZ, RZ ;  /* 0x000000ff11117210 */ /* 0x000fe20007ffe1ff */
[----:B------:R-:W-:Y:S01]  /*19e0*/  IMAD.HI.U32 R23, R16, R24, RZ ;  /* 0x0000001810177227 */ /* 0x000fe200078e00ff */
[----:B----4-:R-:W-:-:S03]  /*19f0*/  IADD3 R22, PT, PT, R19, R12, R21 ;  /* 0x0000000c13167210 */ /* 0x010fc60007ffe015 */
[----:B------:R-:W-:Y:S01]  /*1a00*/  IMAD R23, R23, R25, R24 ;  /* 0x0000001917177224 */ /* 0x000fe200078e0218 */
[----:B------:R-:W-:Y:S02]  /*1a10*/  IABS R19, R6 ;  /* 0x0000000600137213 */ /* 0x000fe40000000000 */
[----:B------:R-:W-:Y:S02]  /*1a20*/  IADD3 R11, PT, PT, R11, R22, RZ ;  /* 0x000000160b0b7210 */ /* 0x000fe40007ffe0ff */
[----:B------:R-:W-:Y:S01]  /*1a30*/  IABS R21, R2 ;  /* 0x0000000200157213 */ /* 0x000fe20000000000 */
[----:B------:R-:W-:Y:S01]  /*1a40*/  IMAD.MOV R22, RZ, RZ, -R19 ;  /* 0x000000ffff167224 */ /* 0x000fe200078e0a13 */
[----:B------:R-:W-:Y:S01]  /*1a50*/  IABS R24, R11 ;  /* 0x0000000b00187213 */ /* 0x000fe20000000000 */
[----:B0-----:R-:W0:Y:S01]  /*1a60*/  MUFU.RCP R15, R15 ;  /* 0x0000000f000f7308 */ /* 0x001e220000001000 */
[----:B------:R-:W-:Y:S01]  /*1a70*/  ISETP.GT.U32.AND P0, PT, R20, R23, PT ;  /* 0x000000171400720c */ /* 0x000fe20003f04070 */
[----:B------:R-:W-:Y:S01]  /*1a80*/  IMAD.MOV R19, RZ, RZ, -R21 ;  /* 0x000000ffff137224 */ /* 0x000fe200078e0a15 */
[----:B------:R-:W-:Y:S01]  /*1a90*/  MOV R21, R24 ;  /* 0x0000001800157202 */ /* 0x000fe20000000f00 */
[----:B------:R-:W-:-:S04]  /*1aa0*/  IMAD.HI.U32 R24, R14, R7, RZ ;  /* 0x000000070e187227 */ /* 0x000fc800078e00ff */
[----:B------:R-:W-:Y:S02]  /*1ab0*/  IMAD.MOV.U32 R14, RZ, RZ, R19 ;  /* 0x000000ffff0e7224 */ /* 0x000fe400078e0013 */
[----:B------:R-:W-:-:S04]  /*1ac0*/  IMAD.HI.U32 R19, R10, R21, RZ ;  /* 0x000000150a137227 */ /* 0x000fc800078e00ff */
[----:B------:R-:W-:Y:S01]  /*1ad0*/  IMAD R25, R24, R22, R7 ;  /* 0x0000001618197224 */ /* 0x000fe200078e0207 */
[----:B------:R-:W-:Y:S01]  /*1ae0*/  @!P0 IADD3 R23, PT, PT, R23, -R20, RZ ;  /* 0x8000001417178210 */ /* 0x000fe20007ffe0ff */
[----:B------:R-:W-:Y:S01]  /*1af0*/  IMAD R7, R19, R14, R21 ;  /* 0x0000000e13077224 */ /* 0x000fe200078e0215 */
[----:B------:R-:W-:Y:S01]  /*1b00*/  IABS R14, R2 ;  /* 0x00000002000e7213 */ /* 0x000fe20000000000 */
[----:B0-----:R-:W-:Y:S01]  /*1b10*/  VIADD R15, R15, 0xffffffe ;  /* 0x0ffffffe0f0f7836 */ /* 0x001fe20000000000 */
[----:B------:R-:W-:Y:S02]  /*1b20*/  ISETP.GT.U32.AND P3, PT, R18, R25, PT ;  /* 0x000000191200720c */ /* 0x000fe40003f64070 */
[----:B------:R-:W-:Y:S02]  /*1b30*/  ISETP.GT.U32.AND P4, PT, R8, R7, PT ;  /* 0x000000070800720c */ /* 0x000fe40003f84070 */
[----:B------:R-:W-:Y:S01]  /*1b40*/  ISETP.GT.U32.AND P0, PT, R20, R23, PT ;  /* 0x000000171400720c */ /* 0x000fe20003f04070 */
[----:B------:R-:W0:Y:S08]  /*1b50*/  F2I.FTZ.U32.TRUNC.NTZ R15, R15 ;  /* 0x0000000f000f7305 */ /* 0x000e30000021f000 */
[----:B------:R-:W-:-:S02]  /*1b60*/  @!P3 IMAD.IADD R25, R25, 0x1, -R18 ;  /* 0x000000011919b824 */ /* 0x000fc400078e0a12 */
[----:B------:R-:W-:Y:S01]  /*1b70*/  @!P4 IMAD.IADD R7, R7, 0x1, -R14 ;  /* 0x000000010707c824 */ /* 0x000fe200078e0a0e */
[----:B------:R-:W-:Y:S01]  /*1b80*/  LOP3.LUT R14, R9, R6, RZ, 0x3c, !PT ;  /* 0x00000006090e7212 */ /* 0x000fe200078e3cff */
[----:B------:R-:W-:Y:S01]  /*1b90*/  @!P3 VIADD R24, R24, 0x1 ;  /* 0x000000011818b836 */ /* 0x000fe20000000000 */
[----:B------:R-:W-:Y:S01]  /*1ba0*/  @!P0 IADD3 R23, PT, PT, R23, -R20, RZ ;  /* 0x8000001417178210 */ /* 0x000fe20007ffe0ff */
[----:B------:R-:W-:Y:S01]  /*1bb0*/  @!P4 VIADD R19, R19, 0x1 ;  /* 0x000000011313c836 */ /* 0x000fe20000000000 */
[-C--:B------:R-:W-:Y:S01]  /*1bc0*/  ISETP.GE.U32.AND P5, PT, R25, R18.reuse, PT ;  /* 0x000000121900720c */ /* 0x080fe20003fa6070 */
[----:B0-----:R-:W-:Y:S01]  /*1bd0*/  IMAD.MOV R25, RZ, RZ, -R15 ;  /* 0x000000ffff197224 */ /* 0x001fe200078e0a0f */
[----:B------:R-:W-:Y:S01]  /*1be0*/  ISETP.GE.AND P1, PT, R14, RZ, PT ;  /* 0x000000ff0e00720c */ /* 0x000fe20003f26270 */
[----:B------:R-:W-:Y:S01]  /*1bf0*/  @!P6 IMAD.MOV R23, RZ, RZ, -R23 ;  /* 0x000000ffff17e224 */ /* 0x000fe200078e0a17 */
[----:B------:R-:W-:Y:S01]  /*1c00*/  ISETP.NE.AND P0, PT, R5, RZ, PT ;  /* 0x000000ff0500720c */ /* 0x000fe20003f05270 */
[----:B------:R-:W-:Y:S01]  /*1c10*/  IMAD R25, R25, R18, RZ ;  /* 0x0000001219197224 */ /* 0x000fe200078e02ff */
[----:B------:R-:W-:-:S02]  /*1c20*/  LOP3.LUT R14, RZ, R5, RZ, 0x33, !PT ;  /* 0x00000005ff0e7212 */ /* 0x000fc400078e33ff */
[----:B------:R-:W-:Y:S02]  /*1c30*/  ISETP.GE.U32.AND P3, PT, R7, R8, PT ;  /* 0x000000080700720c */ /* 0x000fe40003f66070 */
[----:B------:R-:W-:Y:S01]  /*1c40*/  SEL R23, R14, R23, !P0 ;  /* 0x000000170e177207 */ /* 0x000fe20004000000 */
[----:B------:R-:W-:Y:S01]  /*1c50*/  HFMA2 R14, -RZ, RZ, 0, 0 ;  /* 0x00000000ff0e7431 */ /* 0x000fe200000001ff */
[----:B------:R-:W-:Y:S01]  /*1c60*/  LOP3.LUT R7, R11, R2, RZ, 0x3c, !PT ;  /* 0x000000020b077212 */ /* 0x000fe200078e3cff */
[----:B------:R-:W-:Y:S01]  /*1c70*/  @P5 VIADD R24, R24, 0x1 ;  /* 0x0000000118185836 */ /* 0x000fe20000000000 */
[----:B------:R-:W-:Y:S02]  /*1c80*/  ISETP.NE.AND P5, PT, R6, RZ, PT ;  /* 0x000000ff0600720c */ /* 0x000fe40003fa5270 */
[----:B------:R-:W-:Y:S02]  /*1c90*/  ISETP.GE.AND P6, PT, R7, RZ, PT ;  /* 0x000000ff0700720c */ /* 0x000fe40003fc6270 */
[----:B------:R-:W-:-:S02]  /*1ca0*/  LOP3.LUT R7, RZ, R6, RZ, 0x33, !PT ;  /* 0x00000006ff077212 */ /* 0x000fc400078e33ff */
[----:B------:R-:W-:Y:S01]  /*1cb0*/  @!P1 IADD3 R24, PT, PT, -R24, RZ, RZ ;  /* 0x000000ff18189210 */ /* 0x000fe20007ffe1ff */
[----:B------:R-:W-:-:S03]  /*1cc0*/  IMAD.HI.U32 R26, R15, R25, R14 ;  /* 0x000000190f1a7227 */ /* 0x000fc600078e000e */
[----:B------:R-:W-:Y:S01]  /*1cd0*/  SEL R14, R7, R24, !P5 ;  /* 0x00000018070e7207 */ /* 0x000fe20006800000 */
[----:B------:R-:W-:Y:S02]  /*1ce0*/  @P3 VIADD R19, R19, 0x1 ;  /* 0x0000000113133836 */ /* 0x000fe40000000000 */
[----:B------:R-:W-:-:S04]  /*1cf0*/  IMAD.HI.U32 R24, R26, R21, RZ ;  /* 0x000000151a187227 */ /* 0x000fc800078e00ff */
[----:B------:R-:W-:Y:S02]  /*1d00*/  IMAD R26, R14, R3, R3 ;  /* 0x000000030e1a7224 */ /* 0x000fe400078e0203 */
[----:B------:R-:W-:Y:S01]  /*1d10*/  IMAD R25, R24, R22, R21 ;  /* 0x0000001618197224 */ /* 0x000fe200078e0215 */
[----:B------:R-:W0:Y:S01]  /*1d20*/  LDC.64 R14, c[0x0][0x380] ;  /* 0x0000e000ff0e7b82 */ /* 0x000e220000000a00 */
[----:B------:R-:W-:Y:S01]  /*1d30*/  @!P6 IMAD.MOV R19, RZ, RZ, -R19 ;  /* 0x000000ffff13e224 */ /* 0x000fe200078e0a13 */
[----:B------:R-:W-:Y:S01]  /*1d40*/  LOP3.LUT R22, RZ, R2, RZ, 0x33, !PT ;  /* 0x00000002ff167212 */ /* 0x000fe200078e33ff */
[----:B------:R-:W-:Y:S01]  /*1d50*/  IMAD.IADD R23, R23, 0x1, R26 ;  /* 0x0000000117177824 */ /* 0x000fe200078e021a */
[----:B------:R-:W-:Y:S01]  /*1d60*/  ISETP.GT.U32.AND P1, PT, R18, R25, PT ;  /* 0x000000191200720c */ /* 0x000fe20003f24070 */
[----:B------:R-:W-:Y:S01]  /*1d70*/  IMAD R26, R2, R17, R9 ;  /* 0x00000011021a7224 */ /* 0x000fe200078e0209 */
[----:B------:R-:W-:Y:S01]  /*1d80*/  SEL R22, R22, R19, !P2 ;  /* 0x0000001316167207 */ /* 0x000fe20005000000 */
[----:B------:R-:W-:Y:S01]  /*1d90*/  IMAD R21, R23, R0, R0 ;  /* 0x0000000017157224 */ /* 0x000fe200078e0200 */
[----:B------:R-:W-:-:S02]  /*1da0*/  IABS R17, R5 ;  /* 0x0000000500117213 */ /* 0x000fc40000000000 */
[----:B------:R-:W-:Y:S02]  /*1db0*/  IABS R19, R22 ;  /* 0x0000001600137213 */ /* 0x000fe40000000000 */
[----:B------:R-:W-:Y:S01]  /*1dc0*/  IADD3 R21, PT, PT, R26, 0x1, R21 ;  /* 0x000000011a157810 */ /* 0x000fe20007ffe015 */
[----:B------:R-:W-:Y:S02]  /*1dd0*/  IMAD.MOV R17, RZ, RZ, -R17 ;  /* 0x000000ffff117224 */ /* 0x000fe400078e0a11 */
[----:B------:R-:W-:Y:S02]  /*1de0*/  IMAD.HI.U32 R23, R16, R19, RZ ;  /* 0x0000001310177227 */ /* 0x000fe400078e00ff */
[----:B------:R-:W-:-:S04]  /*1df0*/  @!P1 IADD3 R25, PT, PT, R25, -R18, RZ ;  /* 0x8000001219199210 */ /* 0x000fc80007ffe0ff */
[----:B------:R-:W-:Y:S01]  /*1e00*/  ISETP.GE.U32.AND P3, PT, R25, R18, PT ;  /* 0x000000121900720c */ /* 0x000fe20003f66070 */
[----:B------:R-:W-:Y:S01]  /*1e10*/  IMAD.MOV.U32 R18, RZ, RZ, R17 ;  /* 0x000000ffff127224 */ /* 0x000fe200078e0011 */
[C---:B------:R-:W-:Y:S01]  /*1e20*/  IADD3 R29, PT, PT, R21.reuse, -R0, RZ ;  /* 0x80000000151d7210 */ /* 0x040fe20007ffe0ff */
[----:B0-----:R-:W-:Y:S01]  /*1e30*/  IMAD.WIDE R16, R21, 0x8, R14 ;  /* 0x0000000815107825 */ /* 0x001fe200078e020e */
[----:B------:R-:W-:-:S03]  /*1e40*/  LOP3.LUT R25, R11, R6, RZ, 0x3c, !PT ;  /* 0x000000060b197212 */ /* 0x000fc600078e3cff */
[----:B------:R-:W-:Y:S01]  /*1e50*/  IMAD R23, R23, R18, R19 ;  /* 0x0000001217177224 */ /* 0x000fe200078e0213 */
[----:B------:R-:W2:Y:S01]  /*1e60*/  LDG.E.64 R26, desc[UR6][R16.64+0x8] ;  /* 0x00000806101a7981 */ /* 0x000ea2000c1e1b00 */
[----:B------:R-:W-:Y:S01]  /*1e70*/  IMAD.WIDE R28, R29, 0x8, R14 ;  /* 0x000000081d1c7825 */ /* 0x000fe200078e020e */
[----:B------:R-:W-:Y:S02]  /*1e80*/  ISETP.GE.AND P2, PT, R25, RZ, PT ;  /* 0x000000ff1900720c */ /* 0x000fe40003f46270 */
[----:B------:R-:W2:Y:S02]  /*1e90*/  LDG.E.64 R18, desc[UR6][R16.64+-0x8] ;  /* 0xfffff80610127981 */ /* 0x000ea4000c1e1b00 */
[----:B--2---:R-:W-:Y:S01]  /*1ea0*/  DADD R18, R26, R18 ;  /* 0x000000001a127229 */ /* 0x004fe20000000012 */
[----:B------:R-:W-:-:S06]  /*1eb0*/  IMAD.WIDE R26, R0, 0x8, R16 ;  /* 0x00000008001a7825 */ /* 0x000fcc00078e0210 */
[----:B------:R-:W2:Y:S02]  /*1ec0*/  LDG.E.64 R26, desc[UR6][R26.64] ;  /* 0x000000061a1a7981 */ /* 0x000ea4000c1e1b00 */
[----:B--2---:R-:W-:Y:S02]  /*1ed0*/  DADD R26, R18, R26 ;  /* 0x00000000121a7229 */ /* 0x004fe4000000001a */
[----:B------:R-:W2:Y:S06]  /*1ee0*/  LDG.E.64 R18, desc[UR6][R28.64] ;  /* 0x000000061c127981 */ /* 0x000eac000c1e1b00 */
[----:B--2---:R-:W-:Y:S01]  /*1ef0*/  DADD R18, R26, R18 ;  /* 0x000000001a127229 */ /* 0x004fe20000000012 */
[----:B------:R-:W-:-:S04]  /*1f00*/  IMAD R26, R0, R3, RZ ;  /* 0x00000003001a7224 */ /* 0x000fc800078e02ff */
[----:B------:R-:W-:-:S05]  /*1f10*/  IMAD.WIDE R28, R26, 0x8, R16 ;  /* 0x000000081a1c7825 */ /* 0x000fca00078e0210 */
[----:B------:R-:W2:Y:S01]  /*1f20*/  LDG.E.64 R16, desc[UR6][R28.64] ;  /* 0x000000061c107981 */ /* 0x000ea2000c1e1b00 */
[----:B------:R-:W-:Y:S01]  /*1f30*/  IMAD.IADD R25, R21, 0x1, -R26 ;  /* 0x0000000115197824 */ /* 0x000fe200078e0a1a */
[----:B------:R-:W-:Y:S02]  /*1f40*/  ISETP.GT.U32.AND P4, PT, R20, R23, PT ;  /* 0x000000171400720c */ /* 0x000fe40003f84070 */
[----:B------:R-:W-:Y:S02]  /*1f50*/  @!P1 IADD3 R24, PT, PT, R24, 0x1, RZ ;  /* 0x0000000118189810 */ /* 0x000fe40007ffe0ff */
[----:B------:R-:W-:-:S09]  /*1f60*/  ISETP.GE.AND P1, PT, R22, RZ, PT ;  /* 0x000000ff1600720c */ /* 0x000fd20003f26270 */
[----:B------:R-:W-:-:S05]  /*1f70*/  @!P4 IMAD.IADD R23, R23, 0x1, -R20 ;  /* 0x000000011717c824 */ /* 0x000fca00078e0a14 */
[----:B------:R-:W-:Y:S01]  /*1f80*/  ISETP.GT.U32.AND P4, PT, R20, R23, PT ;  /* 0x000000171400720c */ /* 0x000fe20003f84070 */
[----:B--2---:R-:W-:Y:S01]  /*1f90*/  DADD R16, R18, R16 ;  /* 0x0000000012107229 */ /* 0x004fe20000000010 */
[----:B------:R-:W-:-:S06]  /*1fa0*/  IMAD.WIDE R18, R25, 0x8, R14 ;  /* 0x0000000819127825 */ /* 0x000fcc00078e020e */
[----:B------:R-:W2:Y:S01]  /*1fb0*/  LDG.E.64 R18, desc[UR6][R18.64] ;  /* 0x0000000612127981 */ /* 0x000ea2000c1e1b00 */
[----:B------:R-:W-:-:S04]  /*1fc0*/  @P3 VIADD R24, R24, 0x1 ;  /* 0x0000000118183836 */ /* 0x000fc80000000000 */
[----:B------:R-:W-:Y:S01]  /*1fd0*/  @!P4 IMAD.IADD R23, R23, 0x1, -R20 ;  /* 0x000000011717c824 */ /* 0x000fe200078e0a14 */
[----:B------:R-:W-:-:S03]  /*1fe0*/  @!P2 IADD3 R24, PT, PT, -R24, RZ, RZ ;  /* 0x000000ff1818a210 */ /* 0x000fc60007ffe1ff */
[----:B------:R-:W-:Y:S01]  /*1ff0*/  @!P1 IMAD.MOV R23, RZ, RZ, -R23 ;  /* 0x000000ffff179224 */ /* 0x000fe200078e0a17 */
[----:B------:R-:W-:Y:S02]  /*2000*/  SEL R20, R7, R24, !P5 ;  /* 0x0000001807147207 */ /* 0x000fe40006800000 */
[----:B------:R-:W0:Y:S01]  /*2010*/  LDC.64 R24, c[0x0][0x388] ;  /* 0x0000e200ff187b82 */ /* 0x000e220000000a00 */
[----:B------:R-:W-:Y:S02]  /*2020*/  LOP3.LUT R28, RZ, R5, RZ, 0x33, !PT ;  /* 0x00000005ff1c7212 */ /* 0x000fe400078e33ff */
[----:B------:R-:W-:Y:S02]  /*2030*/  IMAD R20, R20, R3, R3 ;  /* 0x0000000314147224 */ /* 0x000fe400078e0203 */
[----:B------:R-:W-:Y:S02]  /*2040*/  SEL R7, R28, R23, !P0 ;  /* 0x000000171c077207 */ /* 0x000fe40004000000 */
[----:B------:R-:W-:-:S03]  /*2050*/  IADD3 R22, PT, PT, -R22, RZ, RZ ;  /* 0x000000ff16167210 */ /* 0x000fc60007ffe1ff */
[----:B------:R-:W-:Y:S02]  /*2060*/  IMAD.IADD R7, R7, 0x1, R20 ;  /* 0x0000000107077824 */ /* 0x000fe400078e0214 */
[----:B------:R-:W-:Y:S02]  /*2070*/  IMAD R22, R2, R22, R11 ;  /* 0x0000001602167224 */ /* 0x000fe400078e020b */
[----:B------:R-:W-:Y:S01]  /*2080*/  IMAD R7, R7, R0, R0 ;  /* 0x0000000007077224 */ /* 0x000fe200078e0200 */
[----:B------:R-:W-:Y:S01]  /*2090*/  UMOV UR4, 0x55555555 ;  /* 0x5555555500047882 */ /* 0x000fe20000000000 */
[----:B------:R-:W-:-:S03]  /*20a0*/  UMOV UR5, 0x3fc55555 ;  /* 0x3fc5555500057882 */ /* 0x000fc60000000000 */
[----:B------:R-:W-:-:S05]  /*20b0*/  IADD3 R7, PT, PT, R22, 0x1, R7 ;  /* 0x0000000116077810 */ /* 0x000fca0007ffe007 */
[----:B------:R-:W-:Y:S01]  /*20c0*/  IMAD.WIDE R28, R7, 0x8, R14 ;  /* 0x00000008071c7825 */ /* 0x000fe200078e020e */
[----:B--2---:R-:W-:-:S03]  /*20d0*/  DADD R16, R16, R18 ;  /* 0x0000000010107229 */ /* 0x004fc60000000012 */
[----:B0-----:R-:W-:-:S05]  /*20e0*/  IMAD.WIDE R18, R21, 0x8, R24 ;  /* 0x0000000815127825 */ /* 0x001fca00078e0218 */
[----:B------:R-:W-:-:S07]  /*20f0*/  DMUL R16, R16, UR4 ;  /* 0x0000000410107c28 */ /* 0x000fce0008000000 */
[----:B------:R0:W-:Y:S04]  /*2100*/  STG.E.64 desc[UR6][R18.64], R16 ;  /* 0x0000001012007986 */ /* 0x0001e8000c101b06 */
[----:B------:R-:W2:Y:S04]  /*2110*/  LDG.E.64 R22, desc[UR6][R28.64+-0x8] ;  /* 0xfffff8061c167981 */ /* 0x000ea8000c1e1b00 */
[----:B0-----:R-:W2:Y:S01]  /*2120*/  LDG.E.64 R16, desc[UR6][R28.64+0x8] ;  /* 0x000008061c107981 */ /* 0x001ea2000c1e1b00 */
[----:B------:R-:W-:-:S04]  /*2130*/  IMAD.WIDE R20, R0, 0x8, R28 ;  /* 0x0000000800147825 */ /* 0x000fc800078e021c */
[----:B------:R-:W-:Y:S02]  /*2140*/  IMAD.IADD R27, R7, 0x1, -R0 ;  /* 0x00000001071b7824 */ /* 0x000fe400078e0a00 */
[----:B------:R-:W3:Y:S02]  /*2150*/  LDG.E.64 R20, desc[UR6][R20.64] ;  /* 0x0000000614147981 */ /* 0x000ee4000c1e1b00 */
[----:B------:R-:W-:-:S06]  /*2160*/  IMAD.WIDE R18, R27, 0x8, R14 ;  /* 0x000000081b127825 */ /* 0x000fcc00078e020e */
[----:B------:R-:W4:Y:S01]  /*2170*/  LDG.E.64 R18, desc[UR6][R18.64] ;  /* 0x0000000612127981 */ /* 0x000f22000c1e1b00 */
[----:B------:R-:W-:-:S04]  /*2180*/  IMAD.IADD R27, R7, 0x1, -R26 ;  /* 0x00000001071b7824 */ /* 0x000fc800078e0a1a */
[----:B------:R-:W-:-:S06]  /*2190*/  IMAD.WIDE R14, R27, 0x8, R14 ;  /* 0x000000081b0e7825 */ /* 0x000fcc00078e020e */
[----:B------:R-:W5:Y:S01]  /*21a0*/  LDG.E.64 R14, desc[UR6][R14.64] ;  /* 0x000000060e0e7981 */ /* 0x000f62000c1e1b00 */
[----:B--2---:R-:W-:Y:S01]  /*21b0*/  DADD R22, R16, R22 ;  /* 0x0000000010167229 */ /* 0x004fe20000000016 */
[----:B------:R-:W-:-:S06]  /*21c0*/  IMAD.WIDE R16, R26, 0x8, R28 ;  /* 0x000000081a107825 */ /* 0x000fcc00078e021c */
[----:B------:R-:W2:Y:S01]  /*21d0*/  LDG.E.64 R16, desc[UR6][R16.64] ;  /* 0x0000000610107981 */ /* 0x000ea2000c1e1b00 */
[----:B---3--:R-:W-:-:S08]  /*21e0*/  DADD R22, R22, R20 ;  /* 0x0000000016167229 */ /* 0x008fd00000000014 */
[----:B----4-:R-:W-:Y:S01]  /*21f0*/  DADD R22, R22, R18 ;  /* 0x0000000016167229 */ /* 0x010fe20000000012 */
[----:B------:R-:W-:Y:S01]  /*2200*/  IMAD.WIDE R24, R7, 0x8, R24 ;  /* 0x0000000807187825 */ /* 0x000fe200078e0218 */
[----:B------:R-:W-:-:S04]  /*2210*/  LOP3.LUT R7, R13, 0x7ffffffe, RZ, 0xc0, !PT ;  /* 0x7ffffffe0d077812 */ /* 0x000fc800078ec0ff */
[----:B------:R-:W-:-:S04]  /*2220*/  IADD3 R13, PT, PT, -R7, 0x2, RZ ;  /* 0x00000002070d7810 */ /* 0x000fc80007ffe1ff */
[----:B------:R-:W-:Y:S02]  /*2230*/  ISETP.NE.AND P0, PT, R13, RZ, PT ;  /* 0x000000ff0d00720c */ /* 0x000fe40003f05270 */
[C---:B------:R-:W-:Y:S01]  /*2240*/  LEA R19, R12.reuse, R11, 0x1 ;  /* 0x0000000b0c137211 */ /* 0x040fe200078e08ff */
[----:B------:R-:W-:Y:S01]  /*2250*/  IMAD R11, R12, 0x2, R9 ;  /* 0x000000020c0b7824 */ /* 0x000fe200078e0209 */
[----:B--2---:R-:W-:-:S08]  /*2260*/  DADD R22, R22, R16 ;  /* 0x0000000016167229 */ /* 0x004fd00000000010 */
[----:B-----5:R-:W-:-:S08]  /*2270*/  DADD R20, R22, R14 ;  /* 0x0000000016147229 */ /* 0x020fd0000000000e */
[----:B------:R-:W-:-:S07]  /*2280*/  DMUL R20, R20, UR4 ;  /* 0x0000000414147c28 */ /* 0x000fce0008000000 */
[----:B------:R1:W-:Y:S01]  /*2290*/  STG.E.64 desc[UR6][R24.64], R20 ;  /* 0x0000001418007986 */ /* 0x0003e2000c101b06 */
[----:B------:R-:W-:Y:S05]  /*22a0*/  @!P0 BRA `(.L_x_8) ;  /* 0x0000000800e08947 */ /* 0x000fea0003800000 */
[----:B-1----:R-:W-:-:S07]  /*22b0*/  IMAD.MOV.U32 R20, RZ, RZ, R13 ;  /* 0x000000ffff147224 */ /* 0x002fce00078e000d */
.L_x_9:
[-C--:B------:R-:W-:Y:S02]  /*22c0*/  IABS R18, R2.reuse ;  /* 0x0000000200127213 */ /* 0x080fe40000000000 */
[----:B------:R-:W-:Y:S02]  /*22d0*/  IABS R21, R5 ;  /* 0x0000000500157213 */ /* 0x000fe40000000000 */
[----:B--2---:R-:W0:Y:S01]  /*22e0*/  I2F.RP R15, R18 ;  /* 0x00000012000f7306 */ /* 0x004e220000209400 */
[----:B------:R-:W-:Y:S02]  /*22f0*/  IABS R3, R11 ;  /* 0x0000000b00037213 */ /* 0x000fe40000000000 */
[----:B------:R-:W-:Y:S02]  /*2300*/  IABS R12, R2 ;  /* 0x00000002000c7213 */ /* 0x000fe40000000000 */
[----:B------:R-:W-:Y:S01]  /*2310*/  IABS R16, R6 ;  /* 0x0000000600107213 */ /* 0x000fe20000000000 */
[----:B------:R-:W-:Y:S01]  /*2320*/  IMAD.HI.U32 R14, R10, R3, RZ ;  /* 0x000000030a0e7227 */ /* 0x000fe200078e00ff */
[----:B------:R-:W-:Y:S01]  /*2330*/  IADD3 R23, PT, PT, RZ, -R12, RZ ;  /* 0x8000000cff177210 */ /* 0x000fe20007ffe0ff */
[----:B------:R-:W1:Y:S01]  /*2340*/  I2F.RP R0, R21 ;  /* 0x0000001500007306 */ /* 0x000e620000209400 */
[----:B------:R-:W-:-:S02]  /*2350*/  IABS R24, R19 ;  /* 0x0000001300187213 */ /* 0x000fc40000000000 */
[----:B------:R-:W-:Y:S01]  /*2360*/  ISETP.NE.AND P2, PT, R2, RZ, PT ;  /* 0x000000ff0200720c */ /* 0x000fe20003f45270 */
[----:B------:R-:W-:-:S04]  /*2370*/  IMAD R17, R14, R23, R3 ;  /* 0x000000170e117224 */ /* 0x000fc800078e0203 */
[----:B0-----:R-:W0:Y:S01]  /*2380*/  MUFU.RCP R15, R15 ;  /* 0x0000000f000f7308 */ /* 0x001e220000001000 */
[----:B------:R-:W-:-:S07]  /*2390*/  ISETP.GT.U32.AND P1, PT, R8, R17, PT ;  /* 0x000000110800720c */ /* 0x000fce0003f24070 */
[----:B------:R-:W2:Y:S06]  /*23a0*/  I2F.RP R22, R16 ;  /* 0x0000001000167306 */ /* 0x000eac0000209400 */
[----:B------:R-:W-:Y:S02]  /*23b0*/  @!P1 IMAD.IADD R17, R17, 0x1, -R18 ;  /* 0x0000000111119824 */ /* 0x000fe400078e0a12 */
[----:B-1----:R-:W1:Y:S01]  /*23c0*/  MUFU.RCP R0, R0 ;  /* 0x0000000000007308 */ /* 0x002e620000001000 */
[----:B0-----:R-:W-:Y:S02]  /*23d0*/  VIADD R12, R15, 0xffffffe ;  /* 0x0ffffffe0f0c7836 */ /* 0x001fe40000000000 */
[----:B------:R-:W-:Y:S01]  /*23e0*/  ISETP.GE.U32.AND P0, PT, R17, R8, PT ;  /* 0x000000081100720c */ /* 0x000fe20003f06070 */
[----:B------:R-:W-:Y:S01]  /*23f0*/  @!P1 VIADD R14, R14, 0x1 ;  /* 0x000000010e0e9836 */ /* 0x000fe20000000000 */
[----:B------:R-:W-:-:S02]  /*2400*/  LOP3.LUT R8, R11, R2, RZ, 0x3c, !PT ;  /* 0x000000020b087212 */ /* 0x000fc400078e3cff */
[----:B------:R-:W-:Y:S01]  /*2410*/  MOV R17, R24 ;  /* 0x0000001800117202 */ /* 0x000fe20000000f00 */
[----:B------:R0:W3:Y:S01]  /*2420*/  F2I.FTZ.U32.TRUNC.NTZ R13, R12 ;  /* 0x0000000c000d7305 */ /* 0x0000e2000021f000 */
[----:B------:R-:W-:Y:S02]  /*2430*/  ISETP.GE.AND P4, PT, R8, RZ, PT ;  /* 0x000000ff0800720c */ /* 0x000fe40003f86270 */
[----:B------:R-:W-:-:S05]  /*2440*/  MOV R8, R18 ;  /* 0x0000001200087202 */ /* 0x000fca0000000f00 */
[----:B--2---:R-:W2:Y:S01]  /*2450*/  MUFU.RCP R22, R22 ;  /* 0x0000001600167308 */ /* 0x004ea20000001000 */
[----:B-1----:R-:W-:Y:S02]  /*2460*/  VIADD R0, R0, 0xffffffe ;  /* 0x0ffffffe00007836 */ /* 0x002fe40000000000 */
[----:B0-----:R-:W-:Y:S02]  /*2470*/  IMAD.MOV.U32 R12, RZ, RZ, RZ ;  /* 0x000000ffff0c7224 */ /* 0x001fe400078e00ff */
[----:B------:R-:W-:Y:S01]  /*2480*/  @P0 VIADD R14, R14, 0x1 ;  /* 0x000000010e0e0836 */ /* 0x000fe20000000000 */
[----:B---3--:R-:W-:Y:S02]  /*2490*/  IADD3 R25, PT, PT, RZ, -R13, RZ ;  /* 0x8000000dff197210 */ /* 0x008fe40007ffe0ff */
[----:B------:R0:W1:Y:S03]  /*24a0*/  F2I.FTZ.U32.TRUNC.NTZ R15, R0 ;  /* 0x00000000000f7305 */ /* 0x000066000021f000 */
[----:B------:R-:W-:-:S04]  /*24b0*/  IMAD R25, R25, R18, RZ ;  /* 0x0000001219197224 */ /* 0x000fc800078e02ff */
[----:B------:R-:W-:Y:S01]  /*24c0*/  IMAD.HI.U32 R10, R13, R25, R12 ;  /* 0x000000190d0a7227 */ /* 0x000fe200078e000c */
[----:B------:R-:W-:-:S03]  /*24d0*/  MOV R25, R14 ;  /* 0x0000000e00197202 */ /* 0x000fc60000000f00 */
[----:B--2---:R-:W-:Y:S01]  /*24e0*/  VIADD R12, R22, 0xffffffe ;  /* 0x0ffffffe160c7836 */ /* 0x004fe20000000000 */
[-C--:B------:R-:W-:Y:S01]  /*24f0*/  LOP3.LUT R22, RZ, R2.reuse, RZ, 0x33, !PT ;  /* 0x00000002ff167212 */ /* 0x080fe200078e33ff */
[----:B0-----:R-:W-:Y:S02]  /*2500*/  IMAD.HI.U32 R0, R10, R17, RZ ;  /* 0x000000110a007227 */ /* 0x001fe400078e00ff */
[----:B------:R0:W2:Y:S02]  /*2510*/  F2I.FTZ.U32.TRUNC.NTZ R13, R12 ;  /* 0x0000000c000d7305 */ /* 0x0000a4000021f000 */
[----:B-1----:R-:W-:Y:S02]  /*2520*/  IMAD.MOV R24, RZ, RZ, -R15 ;  /* 0x000000ffff187224 */ /* 0x002fe400078e0a0f */
[----:B------:R-:W-:Y:S02]  /*2530*/  IMAD R23, R0, R23, R17 ;  /* 0x0000001700177224 */ /* 0x000fe400078e0211 */
[----:B------:R-:W-:Y:S01]  /*2540*/  IMAD R27, R24, R21, RZ ;  /* 0x00000015181b7224 */ /* 0x000fe200078e02ff */
[----:B------:R-:W-:Y:S01]  /*2550*/  IABS R24, R5 ;  /* 0x0000000500187213 */ /* 0x000fe20000000000 */
[----:B------:R-:W-:Y:S01]  /*2560*/  IMAD.MOV.U32 R14, RZ, RZ, RZ ;  /* 0x000000ffff0e7224 */ /* 0x000fe200078e00ff */
[----:B0-----:R-:W-:Y:S01]  /*2570*/  LOP3.LUT R12, R19, R2, RZ, 0x3c, !PT ;  /* 0x00000002130c7212 */ /* 0x001fe200078e3cff */
[----:B------:R-:W-:Y:S01]  /*2580*/  @!P4 IMAD.MOV R25, RZ, RZ, -R25 ;  /* 0x000000ffff19c224 */ /* 0x000fe200078e0a19 */
[----:B------:R-:W-:Y:S01]  /*2590*/  ISETP.GT.U32.AND P3, PT, R8, R23, PT ;  /* 0x000000170800720c */ /* 0x000fe20003f64070 */
[----:B------:R-:W-:Y:S01]  /*25a0*/  IMAD.HI.U32 R14, R15, R27, R14 ;  /* 0x0000001b0f0e7227 */ /* 0x000fe200078e000e */
[----:B------:R-:W-:-:S03]  /*25b0*/  ISETP.GE.AND P0, PT, R12, RZ, PT ;  /* 0x000000ff0c00720c */ /* 0x000fc60003f06270 */
[----:B------:R-:W-:Y:S01]  /*25c0*/  HFMA2 R12, -RZ, RZ, 0, 0 ;  /* 0x00000000ff0c7431 */ /* 0x000fe200000001ff */
[----:B------:R-:W-:Y:S01]  /*25d0*/  SEL R15, R22, R25, !P2 ;  /* 0x00000019160f7207 */ /* 0x000fe20005000000 */
[----:B--2---:R-:W-:Y:S02]  /*25e0*/  IMAD.MOV R27, RZ, RZ, -R13 ;  /* 0x000000ffff1b7224 */ /* 0x004fe400078e0a0d */
[----:B------:R-:W-:Y:S01]  /*25f0*/  IMAD.MOV R24, RZ, RZ, -R24 ;  /* 0x000000ffff187224 */ /* 0x000fe200078e0a18 */
[----:B------:R-:W-:Y:S01]  /*2600*/  IABS R25, R15 ;  /* 0x0000000f00197213 */ /* 0x000fe20000000000 */
[----:B------:R-:W-:-:S04]  /*2610*/  IMAD R27, R27, R16, RZ ;  /* 0x000000101b1b7224 */ /* 0x000fc800078e02ff */
[----:B------:R-:W-:Y:S01]  /*2620*/  IMAD.HI.U32 R12, R13, R27, R12 ;  /* 0x0000001b0d0c7227 */ /* 0x000fe200078e000c */
[----:B------:R-:W-:Y:S02]  /*2630*/  IABS R13, R6 ;  /* 0x00000006000d7213 */ /* 0x000fe40000000000 */
[----:B------:R-:W-:Y:S01]  /*2640*/  @!P3 IADD3 R23, PT, PT, R23, -R18, RZ ;  /* 0x800000121717b210 */ /* 0x000fe20007ffe0ff */
[----:B------:R-:W-:Y:S01]  /*2650*/  IMAD.HI.U32 R18, R14, R25, RZ ;  /* 0x000000190e127227 */ /* 0x000fe200078e00ff */
[----:B------:R-:W-:-:S03]  /*2660*/  @!P3 IADD3 R0, PT, PT, R0, 0x1, RZ ;  /* 0x000000010000b810 */ /* 0x000fc60007ffe0ff */
[----:B------:R-:W-:Y:S02]  /*2670*/  IMAD.MOV R13, RZ, RZ, -R13 ;  /* 0x000000ffff0d7224 */ /* 0x000fe400078e0a0d */
[----:B------:R-:W-:-:S04]  /*2680*/  IMAD.HI.U32 R26, R12, R3, RZ ;  /* 0x000000030c1a7227 */ /* 0x000fc800078e00ff */
[----:B------:R-:W-:Y:S02]  /*2690*/  IMAD R18, R18, R24, R25 ;  /* 0x0000001812127224 */ /* 0x000fe400078e0219 */
[----:B------:R-:W-:Y:S01]  /*26a0*/  IMAD R3, R26, R13, R3 ;  /* 0x0000000d1a037224 */ /* 0x000fe200078e0203 */
[----:B------:R-:W-:Y:S02]  /*26b0*/  IABS R13, R6 ;  /* 0x00000006000d7213 */ /* 0x000fe40000000000 */
[----:B------:R-:W-:Y:S02]  /*26c0*/  ISETP.GT.U32.AND P4, PT, R21, R18, PT ;  /* 0x000000121500720c */ /* 0x000fe40003f84070 */
[----:B------:R-:W-:Y:S01]  /*26d0*/  ISETP.GT.U32.AND P6, PT, R16, R3, PT ;  /* 0x000000031000720c */ /* 0x000fe20003fc4070 */
[----:B------:R-:W-:-:S10]  /*26e0*/  IMAD.MOV R25, RZ, RZ, -R13 ;  /* 0x000000ffff197224 */ /* 0x000fd400078e0a0d */
[----:B------:R-:W-:Y:S02]  /*26f0*/  @!P4 IADD3 R18, PT, PT, R18, -R21, RZ ;  /* 0x800000151212c210 */ /* 0x000fe40007ffe0ff */
[----:B------:R-:W-:Y:S01]  /*2700*/  @!P6 IMAD.IADD R3, R3, 0x1, -R16 ;  /* 0x000000010303e824 */ /* 0x000fe200078e0a10 */
[----:B------:R-:W-:Y:S01]  /*2710*/  ISETP.GE.AND P4, PT, R15, RZ, PT ;  /* 0x000000ff0f00720c */ /* 0x000fe20003f86270 */
[----:B------:R-:W-:Y:S01]  /*2720*/  @!P6 VIADD R26, R26, 0x1 ;  /* 0x000000011a1ae836 */ /* 0x000fe20000000000 */
[----:B------:R-:W-:Y:S01]  /*2730*/  ISETP.GT.U32.AND P6, PT, R21, R18, PT ;  /* 0x000000121500720c */ /* 0x000fe20003fc4070 */
[----:B------:R-:W-:Y:S01]  /*2740*/  IMAD.MOV R15, RZ, RZ, -R15 ;  /* 0x000000ffff0f7224 */ /* 0x000fe200078e0a0f */
[----:B------:R-:W-:Y:S02]  /*2750*/  ISETP.GE.U32.AND P1, PT, R3, R16, PT ;  /* 0x000000100300720c */ /* 0x000fe40003f26070 */
[----:B------:R-:W-:-:S04]  /*2760*/  LOP3.LUT R3, R11, R6, RZ, 0x3c, !PT ;  /* 0x000000060b037212 */ /* 0x000fc800078e3cff */
[----:B------:R-:W-:Y:S02]  /*2770*/  ISETP.GE.AND P5, PT, R3, RZ, PT ;  /* 0x000000ff0300720c */ /* 0x000fe40003fa6270 */
[----:B------:R-:W-:-:S03]  /*2780*/  LOP3.LUT R3, RZ, R6, RZ, 0x33, !PT ;  /* 0x00000006ff037212 */ /* 0x000fc600078e33ff */
[----:B------:R-:W-:Y:S01]  /*2790*/  @!P6 IMAD.IADD R18, R18, 0x1, -R21 ;  /* 0x000000011212e824 */ /* 0x000fe200078e0a15 */
[----:B------:R-:W-:Y:S01]  /*27a0*/  ISETP.GE.U32.AND P6, PT, R23, R8, PT ;  /* 0x000000081700720c */ /* 0x000fe20003fc6070 */
[----:B------:R-:W-:Y:S01]  /*27b0*/  @P1 VIADD R26, R26, 0x1 ;  /* 0x000000011a1a1836 */ /* 0x000fe20000000000 */
[----:B------:R-:W-:Y:S02]  /*27c0*/  ISETP.NE.AND P1, PT, R6, RZ, PT ;  /* 0x000000ff0600720c */ /* 0x000fe40003f25270 */
[----:B------:R-:W-:Y:S01]  /*27d0*/  MOV R13, R18 ;  /* 0x00000012000d7202 */ /* 0x000fe20000000f00 */
[----:B------:R-:W-:Y:S02]  /*27e0*/  IMAD.HI.U32 R18, R12, R17, RZ ;  /* 0x000000110c127227 */ /* 0x000fe400078e00ff */
[----:B------:R-:W-:Y:S02]  /*27f0*/  @!P5 IADD3 R26, PT, PT, -R26, RZ, RZ ;  /* 0x000000ff1a1ad210 */ /* 0x000fe40007ffe1ff */
[----:B------:R-:W-:Y:S01]  /*2800*/  @!P4 IMAD.MOV R13, RZ, RZ, -R13 ;  /* 0x000000ffff0dc224 */ /* 0x000fe200078e0a0d */
[----:B------:R-:W-:Y:S01]  /*2810*/  ISETP.NE.AND P5, PT, R5, RZ, PT ;  /* 0x000000ff0500720c */ /* 0x000fe20003fa5270 */
[----:B------:R-:W-:Y:S01]  /*2820*/  IMAD R17, R18, R25, R17 ;  /* 0x0000001912117224 */ /* 0x000fe200078e0211 */
[----:B------:R-:W-:Y:S01]  /*2830*/  SEL R16, R3, R26, !P1 ;  /* 0x0000001a03107207 */ /* 0x000fe20004800000 */
[----:B------:R-:W-:Y:S01]  /*2840*/  IMAD.U32 R3, RZ, RZ, UR9 ;  /* 0x00000009ff037e24 */ /* 0x000fe2000f8e00ff */
[----:B------:R-:W-:Y:S01]  /*2850*/  LOP3.LUT R26, RZ, R5, RZ, 0x33, !PT ;  /* 0x00000005ff1a7212 */ /* 0x000fe200078e33ff */
[----:B------:R-:W-:Y:S01]  /*2860*/  @P6 VIADD R0, R0, 0x1 ;  /* 0x0000000100006836 */ /* 0x000fe20000000000 */
[----:B------:R-:W-:Y:S01]  /*2870*/  IABS R25, R6 ;  /* 0x0000000600197213 */ /* 0x000fe20000000000 */
[----:B------:R-:W-:Y:S01]  /*2880*/  IMAD R16, R16, R3, R3 ;  /* 0x0000000310107224 */ /* 0x000fe200078e0203 */
[----:B------:R-:W-:Y:S01]  /*2890*/  SEL R23, R26, R13, !P5 ;  /* 0x0000000d1a177207 */ /* 0x000fe20006800000 */
[----:B------:R-:W-:Y:S01]  /*28a0*/  IMAD R26, R2, R15, R11 ;  /* 0x0000000f021a7224 */ /* 0x000fe200078e020b */
[----:B------:R-:W0:Y:S03]  /*28b0*/  LDC.64 R12, c[0x0][0x380] ;  /* 0x0000e000ff0c7b82 */ /* 0x000e260000000a00 */
[----:B------:R-:W-:Y:S01]  /*28c0*/  IMAD.IADD R23, R16, 0x1, R23 ;  /* 0x0000000110177824 */ /* 0x000fe200078e0217 */
[----:B------:R-:W-:Y:S01]  /*28d0*/  MOV R16, R25 ;  /* 0x0000001900107202 */ /* 0x000fe20000000f00 */
[----:B------:R-:W-:-:S02]  /*28e0*/  IMAD.MOV.U32 R25, RZ, RZ, R0 ;  /* 0x000000ffff197224 */ /* 0x000fc400078e0000 */
[----:B------:R-:W-:Y:S01]  /*28f0*/  IMAD.U32 R0, RZ, RZ, UR8 ;  /* 0x00000008ff007e24 */ /* 0x000fe2000f8e00ff */
[----:B------:R-:W-:Y:S02]  /*2900*/  ISETP.GT.U32.AND P3, PT, R16, R17, PT ;  /* 0x000000111000720c */ /* 0x000fe40003f64070 */
[----:B------:R-:W-:Y:S01]  /*2910*/  @!P0 IADD3 R25, PT, PT, -R25, RZ, RZ ;  /* 0x000000ff19198210 */ /* 0x000fe20007ffe1ff */
[----:B------:R-:W-:-:S03]  /*2920*/  IMAD R23, R23, R0, R0 ;  /* 0x0000000017177224 */ /* 0x000fc600078e0200 */
[----:B------:R-:W-:Y:S02]  /*2930*/  SEL R22, R22, R25, !P2 ;  /* 0x0000001916167207 */ /* 0x000fe40005000000 */
[----:B------:R-:W-:Y:S02]  /*2940*/  IADD3 R23, PT, PT, R26, 0x1, R23 ;  /* 0x000000011a177810 */ /* 0x000fe40007ffe017 */
[----:B------:R-:W-:-:S03]  /*2950*/  IABS R25, R22 ;  /* 0x0000001600197213 */ /* 0x000fc60000000000 */
[----:B------:R-:W-:-:S04]  /*2960*/  @!P3 IADD3 R17, PT, PT, R17, -R16, RZ ;  /* 0x800000101111b210 */ /* 0x000fc80007ffe0ff */
[----:B------:R-:W-:Y:S01]  /*2970*/  ISETP.GE.U32.AND P2, PT, R17, R16, PT ;  /* 0x000000101100720c */ /* 0x000fe20003f46070 */
[----:B------:R-:W-:Y:S01]  /*2980*/  IMAD.HI.U32 R17, R14, R25, RZ ;  /* 0x000000190e117227 */ /* 0x000fe200078e00ff */
[----:B------:R-:W-:-:S03]  /*2990*/  LOP3.LUT R16, R19, R6, RZ, 0x3c, !PT ;  /* 0x0000000613107212 */ /* 0x000fc600078e3cff */
[----:B0-----:R-:W-:Y:S01]  /*29a0*/  IMAD.WIDE R14, R23, 0x8, R12 ;  /* 0x00000008170e7825 */ /* 0x001fe200078e020c */
[----:B------:R-:W-:-:S03]  /*29b0*/  ISETP.GE.AND P0, PT, R16, RZ, PT ;  /* 0x000000ff1000720c */ /* 0x000fc60003f06270 */
[----:B------:R-:W-:Y:S01]  /*29c0*/  IMAD R24, R17, R24, R25 ;  /* 0x0000001811187224 */ /* 0x000fe200078e0219 */
[----:B------:R-:W2:Y:S04]  /*29d0*/  LDG.E.64 R26, desc[UR6][R14.64+0x8] ;  /* 0x000008060e1a7981 */ /* 0x000ea8000c1e1b00 */
[----:B------:R-:W2:Y:S01]  /*29e0*/  LDG.E.64 R16, desc[UR6][R14.64+-0x8] ;  /* 0xfffff8060e107981 */ /* 0x000ea2000c1e1b00 */
[----:B------:R-:W-:Y:S01]  /*29f0*/  IMAD.IADD R29, R23, 0x1, -R0 ;  /* 0x00000001171d7824 */ /* 0x000fe200078e0a00 */
[----:B--2---:R-:W-:Y:S01]  /*2a00*/  DADD R16, R26, R16 ;  /* 0x000000001a107229 */ /* 0x004fe20000000010 */
[----:B------:R-:W-:-:S06]  /*2a10*/  IMAD.WIDE R26, R0, 0x8, R14 ;  /* 0x00000008001a7825 */ /* 0x000fcc00078e020e */
[----:B------:R-:W2:Y:S01]  /*2a20*/  LDG.E.64 R26, desc[UR6][R26.64] ;  /* 0x000000061a1a7981 */ /* 0x000ea2000c1e1b00 */
[----:B------:R-:W-:Y:S01]  /*2a30*/  IMAD.WIDE R28, R29, 0x8, R12 ;  /* 0x000000081d1c7825 */ /* 0x000fe200078e020c */
[----:B--2---:R-:W-:-:S04]  /*2a40*/  DADD R26, R16, R26 ;  /* 0x00000000101a7229 */ /* 0x004fc8000000001a */
[----:B------:R-:W2:Y:S04]  /*2a50*/  LDG.E.64 R16, desc[UR6][R28.64] ;  /* 0x000000061c107981 */ /* 0x000ea8000c1e1b00 */
[----:B--2---:R-:W-:Y:S01]  /*2a60*/  DADD R16, R26, R16 ;  /* 0x000000001a107229 */ /* 0x004fe20000000010 */
[----:B------:R-:W-:-:S04]  /*2a70*/  IMAD R26, R0, R3, RZ ;  /* 0x00000003001a7224 */ /* 0x000fc800078e02ff */
[----:B------:R-:W-:-:S05]  /*2a80*/  IMAD.WIDE R28, R26, 0x8, R14 ;  /* 0x000000081a1c7825 */ /* 0x000fca00078e020e */
[----:B------:R-:W2:Y:S01]  /*2a90*/  LDG.E.64 R14, desc[UR6][R28.64] ;  /* 0x000000061c0e7981 */ /* 0x000ea2000c1e1b00 */
[----:B------:R-:W-:Y:S02]  /*2aa0*/  IADD3 R25, PT, PT, -R26, R23, RZ ;  /* 0x000000171a197210 */ /* 0x000fe40007ffe1ff */
[----:B------:R-:W-:Y:S02]  /*2ab0*/  ISETP.GT.U32.AND P4, PT, R21, R24, PT ;  /* 0x000000181500720c */ /* 0x000fe40003f84070 */
[----:B------:R-:W-:-:S11]  /*2ac0*/  @!P3 IADD3 R18, PT, PT, R18, 0x1, RZ ;  /* 0x000000011212b810 */ /* 0x000fd60007ffe0ff */
[----:B------:R-:W-:-:S05]  /*2ad0*/  @!P4 IMAD.IADD R24, R24, 0x1, -R21 ;  /* 0x000000011818c824 */ /* 0x000fca00078e0a15 */
[----:B------:R-:W-:Y:S01]  /*2ae0*/  ISETP.GT.U32.AND P4, PT, R21, R24, PT ;  /* 0x000000181500720c */ /* 0x000fe20003f84070 */
[----:B------:R-:W-:Y:S01]  /*2af0*/  @P2 VIADD R18, R18, 0x1 ;  /* 0x0000000112122836 */ /* 0x000fe20000000000 */
[----:B------:R-:W-:Y:S01]  /*2b00*/  ISETP.GE.AND P2, PT, R22, RZ, PT ;  /* 0x000000ff1600720c */ /* 0x000fe20003f46270 */
[----:B--2---:R-:W-:Y:S01]  /*2b10*/  DADD R14, R16, R14 ;  /* 0x00000000100e7229 */ /* 0x004fe2000000000e */
[----:B------:R-:W-:-:S06]  /*2b20*/  IMAD.WIDE R16, R25, 0x8, R12 ;  /* 0x0000000819107825 */ /* 0x000fcc00078e020c */
[----:B------:R-:W2:Y:S03]  /*2b30*/  LDG.E.64 R16, desc[UR6][R16.64] ;  /* 0x0000000610107981 */ /* 0x000ea6000c1e1b00 */
[----:B------:R-:W-:Y:S01]  /*2b40*/  @!P4 IADD3 R24, PT, PT, R24, -R21, RZ ;  /* 0x800000151818c210 */ /* 0x000fe20007ffe0ff */
[----:B------:R-:W-:Y:S01]  /*2b50*/  @!P0 IMAD.MOV R18, RZ, RZ, -R18 ;  /* 0x000000ffff128224 */ /* 0x000fe200078e0a12 */
[----:B------:R-:W-:Y:S01]  /*2b60*/  LOP3.LUT R21, RZ, R6, RZ, 0x33, !PT ;  /* 0x00000006ff157212 */ /* 0x000fe200078e33ff */
[----:B------:R-:W-:Y:S01]  /*2b70*/  UMOV UR4, 0x55555555 ;  /* 0x5555555500047882 */ /* 0x000fe20000000000 */
[----:B------:R-:W-:Y:S01]  /*2b80*/  @!P2 IADD3 R24, PT, PT, -R24, RZ, RZ ;  /* 0x000000ff1818a210 */ /* 0x000fe20007ffe1ff */
[----:B------:R-:W-:Y:S01]  /*2b90*/  UMOV UR5, 0x3fc55555 ;  /* 0x3fc5555500057882 */ /* 0x000fe20000000000 */
[----:B------:R-:W-:Y:S02]  /*2ba0*/  SEL R18, R21, R18, !P1 ;  /* 0x0000001215127207 */ /* 0x000fe40004800000 */
[----:B------:R-:W-:-:S02]  /*2bb0*/  LOP3.LUT R21, RZ, R5, RZ, 0x33, !PT ;  /* 0x00000005ff157212 */ /* 0x000fc400078e33ff */
[----:B------:R-:W-:Y:S01]  /*2bc0*/  IADD3 R22, PT, PT, -R22, RZ, RZ ;  /* 0x000000ff16167210 */ /* 0x000fe20007ffe1ff */
[----:B------:R-:W-:Y:S01]  /*2bd0*/  IMAD R18, R18, R3, R3 ;  /* 0x0000000312127224 */ /* 0x000fe200078e0203 */
[----:B------:R-:W-:Y:S02]  /*2be0*/  SEL R21, R21, R24, !P5 ;  /* 0x0000001815157207 */ /* 0x000fe40006800000 */
[----:B------:R-:W0:Y:S01]  /*2bf0*/  LDC.64 R24, c[0x0][0x388] ;  /* 0x0000e200ff187b82 */ /* 0x000e220000000a00 */
[----:B------:R-:W-:Y:S02]  /*2c00*/  IMAD R22, R2, R22, R19 ;  /* 0x0000001602167224 */ /* 0x000fe400078e0213 */
[----:B------:R-:W-:-:S04]  /*2c10*/  IMAD.IADD R21, R18, 0x1, R21 ;  /* 0x0000000112157824 */ /* 0x000fc800078e0215 */
[----:B------:R-:W-:Y:S01]  /*2c20*/  IMAD R21, R21, R0, R0 ;  /* 0x0000000015157224 */ /* 0x000fe200078e0200 */
[----:B------:R-:W1:Y:S04]  /*2c30*/  LDC R18, c[0x0][0x39c] ;  /* 0x0000e700ff127b82 */ /* 0x000e680000000800 */
[----:B------:R-:W-:Y:S01]  /*2c40*/  IADD3 R21, PT, PT, R22, 0x1, R21 ;  /* 0x0000000116157810 */ /* 0x000fe20007ffe015 */
[----:B--2---:R-:W-:Y:S01]  /*2c50*/  DADD R14, R14, R16 ;  /* 0x000000000e0e7229 */ /* 0x004fe20000000010 */
[----:B0-----:R-:W-:-:S04]  /*2c60*/  IMAD.WIDE R16, R23, 0x8, R24 ;  /* 0x0000000817107825 */ /* 0x001fc800078e0218 */
[----:B------:R-:W-:-:S03]  /*2c70*/  IMAD.WIDE R22, R21, 0x8, R12 ;  /* 0x0000000815167825 */ /* 0x000fc600078e020c */
[----:B------:R-:W-:-:S07]  /*2c80*/  DMUL R14, R14, UR4 ;  /* 0x000000040e0e7c28 */ /* 0x000fce0008000000 */
[----:B------:R0:W-:Y:S04]  /*2c90*/  STG.E.64 desc[UR6][R16.64], R14 ;  /* 0x0000000e10007986 */ /* 0x0001e8000c101b06 */
[----:B------:R-:W2:Y:S04]  /*2ca0*/  LDG.E.64 R28, desc[UR6][R22.64+-0x8] ;  /* 0xfffff806161c7981 */ /* 0x000ea8000c1e1b00 */
[----:B0-----:R-:W2:Y:S02]  /*2cb0*/  LDG.E.64 R14, desc[UR6][R22.64+0x8] ;  /* 0x00000806160e7981 */ /* 0x001ea4000c1e1b00 */
[----:B--2---:R-:W-:Y:S01]  /*2cc0*/  DADD R14, R14, R28 ;  /* 0x000000000e0e7229 */ /* 0x004fe2000000001c */
[----:B------:R-:W-:-:S06]  /*2cd0*/  IMAD.WIDE R28, R0, 0x8, R22 ;  /* 0x00000008001c7825 */ /* 0x000fcc00078e0216 */
[----:B------:R-:W2:Y:S01]  /*2ce0*/  LDG.E.64 R28, desc[UR6][R28.64] ;  /* 0x000000061c1c7981 */ /* 0x000ea2000c1e1b00 */
[----:B------:R-:W-:Y:S02]  /*2cf0*/  IMAD.IADD R27, R21, 0x1, -R0 ;  /* 0x00000001151b7824 */ /* 0x000fe400078e0a00 */
[----:B------:R-:W-:-:S06]  /*2d00*/  IMAD.WIDE R16, R26, 0x8, R22 ;  /* 0x000000081a107825 */ /* 0x000fcc00078e0216 */
[----:B------:R-:W3:Y:S01]  /*2d10*/  LDG.E.64 R16, desc[UR6][R16.64] ;  /* 0x0000000610107981 */ /* 0x000ee2000c1e1b00 */
[----:B--2---:R-:W-:Y:S01]  /*2d20*/  DADD R14, R14, R28 ;  /* 0x000000000e0e7229 */ /* 0x004fe2000000001c */
[----:B------:R-:W-:Y:S01]  /*2d30*/  IMAD.WIDE R28, R27, 0x8, R12 ;  /* 0x000000081b1c7825 */ /* 0x000fe200078e020c */
[----:B------:R-:W-:-:S05]  /*2d40*/  IADD3 R27, PT, PT, -R26, R21, RZ ;  /* 0x000000151a1b7210 */ /* 0x000fca0007ffe1ff */
[----:B------:R-:W2:Y:S01]  /*2d50*/  LDG.E.64 R28, desc[UR6][R28.64] ;  /* 0x000000061c1c7981 */ /* 0x000ea2000c1e1b00 */
[----:B------:R-:W-:-:S06]  /*2d60*/  IMAD.WIDE R12, R27, 0x8, R12 ;  /* 0x000000081b0c7825 */ /* 0x000fcc00078e020c */
[----:B------:R-:W4:Y:S01]  /*2d70*/  LDG.E.64 R12, desc[UR6][R12.64] ;  /* 0x000000060c0c7981 */ /* 0x000f22000c1e1b00 */
[----:B------:R-:W-:-:S04]  /*2d80*/  IMAD.WIDE R24, R21, 0x8, R24 ;  /* 0x0000000815187825 */ /* 0x000fc800078e0218 */
[----:B------:R-:W-:-:S05]  /*2d90*/  VIADD R20, R20, 0x2 ;  /* 0x0000000214147836 */ /* 0x000fca0000000000 */
[----:B------:R-:W-:Y:S01]  /*2da0*/  ISETP.NE.AND P0, PT, R20, RZ, PT ;  /* 0x000000ff1400720c */ /* 0x000fe20003f05270 */
[C---:B-1----:R-:W-:Y:S01]  /*2db0*/  IMAD R19, R18.reuse, 0x2, R19 ;  /* 0x0000000212137824 */ /* 0x042fe200078e0213 */
[----:B------:R-:W-:Y:S01]  /*2dc0*/  LEA R11, R18, R11, 0x1 ;  /* 0x0000000b120b7211 */ /* 0x000fe200078e08ff */
[----:B--2---:R-:W-:-:S08]  /*2dd0*/  DADD R14, R14, R28 ;  /* 0x000000000e0e7229 */ /* 0x004fd0000000001c */
[----:B---3--:R-:W-:-:S08]  /*2de0*/  DADD R14, R14, R16 ;  /* 0x000000000e0e7229 */ /* 0x008fd00000000010 */
[----:B----4-:R-:W-:-:S08]  /*2df0*/  DADD R14, R14, R12 ;  /* 0x000000000e0e7229 */ /* 0x010fd0000000000c */
[----:B------:R-:W-:-:S07]  /*2e00*/  DMUL R14, R14, UR4 ;  /* 0x000000040e0e7c28 */ /* 0x000fce0008000000 */
[----:B------:R2:W-:Y:S01]  /*2e10*/  STG.E.64 desc[UR6][R24.64], R14 ;  /* 0x0000000e18007986 */ /* 0x0005e2000c101b06 */
[----:B------:R-:W-:Y:S05]  /*2e20*/  @P0 BRA `(.L_x_9) ;  /* 0xfffffff400240947 */ /* 0x000fea000383ffff */
.L_x_8:
[----:B------:R-:W-:Y:S05]  /*2e30*/  BSYNC.RECONVERGENT B0 ;  /* 0x0000000000007941 */ /* 0x000fea0003800200 */
.L_x_7:
[----:B------:R-:W-:-:S13]  /*2e40*/  ISETP.NE.AND P0, PT, R4, RZ, PT ;  /* 0x000000ff0400720c */ /* 0x000fda0003f05270 */
[----:B------:R-:W-:Y:S05]  /*2e50*/  @!P0 EXIT ;  /* 0x000000000000894d */ /* 0x000fea0003800000 */
[----:B------:R-:W-:Y:S01]  /*2e60*/  IABS R8, R2 ;  /* 0x0000000200087213 */ /* 0x000fe20000000000 */
[----:B------:R-:W3:Y:S01]  /*2e70*/  LDCU UR4, c[0x0][0x39c] ;  /* 0x00007380ff0477ac */ /* 0x000ee20008000800 */
[----:B------:R-:W-:Y:S02]  /*2e80*/  IABS R12, R6 ;  /* 0x00000006000c7213 */ /* 0x000fe40000000000 */
[----:B------:R-:W4:Y:S01]  /*2e90*/  I2F.RP R13, R8 ;  /* 0x00000008000d7306 */ /* 0x000f220000209400 */
[----:B------:R-:W-:Y:S02]  /*2ea0*/  IABS R4, R5 ;  /* 0x0000000500047213 */ /* 0x000fe40000000000 */
[----:B--2---:R-:W-:Y:S02]  /*2eb0*/  IABS R14, R2 ;  /* 0x00000002000e7213 */ /* 0x004fe40000000000 */
[----:B------:R-:W-:-:S03]  /*2ec0*/  ISETP.NE.AND P4, PT, R6, RZ, PT ;  /* 0x000000ff0600720c */ /* 0x000fc60003f85270 */
[----:B------:R-:W2:Y:S08]  /*2ed0*/  I2F.RP R17, R12 ;  /* 0x0000000c00117306 */ /* 0x000eb00000209400 */
[----:B----4-:R-:W4:Y:S08]  /*2ee0*/  MUFU.RCP R13, R13 ;  /* 0x0000000d000d7308 */ /* 0x010f300000001000 */
[----:B------:R-:W5:Y:S08]  /*2ef0*/  I2F.RP R16, R4 ;  /* 0x0000000400107306 */ /* 0x000f700000209400 */
[----:B--2---:R-:W-:Y:S01]  /*2f00*/  MUFU.RCP R17, R17 ;  /* 0x0000001100117308 */ /* 0x004fe20000001000 */
[----:B----4-:R-:W-:Y:S01]  /*2f10*/  IADD3 R10, PT, PT, R13, 0xffffffe, RZ ;  /* 0x0ffffffe0d0a7810 */ /* 0x010fe20007ffe0ff */
[----:B---3--:R-:W-:-:S05]  /*2f20*/  IMAD R13, R7, UR4, R9 ;  /* 0x00000004070d7c24 */ /* 0x008fca000f8e0209 */
[----:B------:R-:W-:Y:S01]  /*2f30*/  IABS R9, R13 ;  /* 0x0000000d00097213 */ /* 0x000fe20000000000 */
[----:B------:R2:W3:Y:S08]  /*2f40*/  F2I.FTZ.U32.TRUNC.NTZ R11, R10 ;  /* 0x0000000a000b7305 */ /* 0x0004f0000021f000 */
[----:B-----5:R-:W4:Y:S01]  /*2f50*/  MUFU.RCP R16, R16 ;  /* 0x0000001000107308 */ /* 0x020f220000001000 */
[----:B--2---:R-:W-:Y:S01]  /*2f60*/  MOV R10, RZ ;  /* 0x000000ff000a7202 */ /* 0x004fe20000000f00 */
[----:B---3--:R-:W-:-:S04]  /*2f70*/  IMAD.MOV R15, RZ, RZ, -R11 ;  /* 0x000000ffff0f7224 */ /* 0x008fc800078e0a0b */
[----:B------:R-:W-:Y:S02]  /*2f80*/  IMAD R7, R15, R8, RZ ;  /* 0x000000080f077224 */ /* 0x000fe400078e02ff */
[----:B------:R-:W-:Y:S02]  /*2f90*/  IMAD.MOV R15, RZ, RZ, -R14 ;  /* 0x000000ffff0f7224 */ /* 0x000fe400078e0a0e */
[----:B------:R-:W-:Y:S01]  /*2fa0*/  IMAD.HI.U32 R10, R11, R7, R10 ;  /* 0x000000070b0a7227 */ /* 0x000fe200078e000a */
[----:B------:R-:W-:-:S03]  /*2fb0*/  MOV R7, R9 ;  /* 0x0000000900077202 */ /* 0x000fc60000000f00 */
[----:B------:R-:W-:Y:S02]  /*2fc0*/  VIADD R9, R17, 0xffffffe ;  /* 0x0ffffffe11097836 */ /* 0x000fe40000000000 */
[----:B------:R-:W-:Y:S01]  /*2fd0*/  IMAD.HI.U32 R14, R10, R7, RZ ;  /* 0x000000070a0e7227 */ /* 0x000fe200078e00ff */
[----:B----4-:R-:W-:-:S03]  /*2fe0*/  IADD3 R10, PT, PT, R16, 0xffffffe, RZ ;  /* 0x0ffffffe100a7810 */ /* 0x010fc60007ffe0ff */
[----:B------:R-:W-:Y:S01]  /*2ff0*/  IMAD R15, R14, R15, R7 ;  /* 0x0000000f0e0f7224 */ /* 0x000fe200078e0207 */
[----:B------:R-:W-:Y:S04]  /*3000*/  F2I.FTZ.U32.TRUNC.NTZ R9, R9 ;  /* 0x0000000900097305 */ /* 0x000fe8000021f000 */
[----:B------:R-:W-:-:S04]  /*3010*/  ISETP.GT.U32.AND P1, PT, R8, R15, PT ;  /* 0x0000000f0800720c */ /* 0x000fc80003f24070 */
[----:B------:R2:W3:Y:S09]  /*3020*/  F2I.FTZ.U32.TRUNC.NTZ R11, R10 ;  /* 0x0000000a000b7305 */ /* 0x0004f2000021f000 */
[----:B------:R-:W-:Y:S01]  /*3030*/  @!P1 IMAD.IADD R15, R15, 0x1, -R8 ;  /* 0x000000010f0f9824 */ /* 0x000fe200078e0a08 */
[----:B--2---:R-:W-:Y:S01]  /*3040*/  IABS R10, R6 ;  /* 0x00000006000a7213 */ /* 0x004fe20000000000 */
[----:B------:R-:W-:Y:S01]  /*3050*/  @!P1 VIADD R14, R14, 0x1 ;  /* 0x000000010e0e9836 */ /* 0x000fe20000000000 */
[----:B------:R-:W-:-:S02]  /*3060*/  ISETP.NE.AND P1, PT, R2, RZ, PT ;  /* 0x000000ff0200720c */ /* 0x000fc40003f25270 */
[----:B------:R-:W-:Y:S01]  /*3070*/  ISETP.GE.U32.AND P0, PT, R15, R8, PT ;  /* 0x000000080f00720c */ /* 0x000fe20003f06070 */
[----:B---3--:R-:W-:Y:S01]  /*3080*/  IMAD.MOV R17, RZ, RZ, -R11 ;  /* 0x000000ffff117224 */ /* 0x008fe200078e0a0b */
[----:B------:R-:W-:Y:S02]  /*3090*/  LOP3.LUT R8, R13, R2, RZ, 0x3c, !PT ;  /* 0x000000020d087212 */ /* 0x000fe400078e3cff */
[----:B------:R-:W-:Y:S02]  /*30a0*/  IADD3 R15, PT, PT, RZ, -R9, RZ ;  /* 0x80000009ff0f7210 */ /* 0x000fe40007ffe0ff */
[----:B------:R-:W-:Y:S01]  /*30b0*/  ISETP.GE.AND P2, PT, R8, RZ, PT ;  /* 0x000000ff0800720c */ /* 0x000fe20003f46270 */
[----:B------:R-:W-:Y:S01]  /*30c0*/  HFMA2 R8, -RZ, RZ, 0, 0 ;  /* 0x00000000ff087431 */ /* 0x000fe200000001ff */
[----:B------:R-:W-:Y:S01]  /*30d0*/  IADD3 R16, PT, PT, RZ, -R10, RZ ;  /* 0x8000000aff107210 */ /* 0x000fe20007ffe0ff */
[----:B------:R-:W-:Y:S02]  /*30e0*/  IMAD R15, R15, R12, RZ ;  /* 0x0000000c0f0f7224 */ /* 0x000fe400078e02ff */
[----:B------:R-:W-:-:S02]  /*30f0*/  IMAD.MOV.U32 R10, RZ, RZ, RZ ;  /* 0x000000ffff0a7224 */ /* 0x000fc400078e00ff */
[----:B------:R-:W-:Y:S01]  /*3100*/  @P0 IADD3 R14, PT, PT, R14, 0x1, RZ ;  /* 0x000000010e0e0810 */ /* 0x000fe20007ffe0ff */
[----:B------:R-:W-:Y:S01]  /*3110*/  IMAD.HI.U32 R8, R9, R15, R8 ;  /* 0x0000000f09087227 */ /* 0x000fe200078e0008 */
[----:B------:R-:W-:-:S04]  /*3120*/  IABS R15, R5 ;  /* 0x00000005000f7213 */ /* 0x000fc80000000000 */
[----:B------:R-:W-:Y:S01]  /*3130*/  @!P2 IMAD.MOV R14, RZ, RZ, -R14 ;  /* 0x000000ffff0ea224 */ /* 0x000fe200078e0a0e */
[----:B------:R-:W-:Y:S01]  /*3140*/  @!P1 LOP3.LUT R14, RZ, R2, RZ, 0x33, !PT ;  /* 0x00000002ff0e9212 */ /* 0x000fe200078e33ff */
[----:B------:R-:W-:Y:S01]  /*3150*/  IMAD R9, R17, R4, RZ ;  /* 0x0000000411097224 */ /* 0x000fe200078e02ff */
[----:B------:R-:W-:Y:S01]  /*3160*/  IADD3 R15, PT, PT, RZ, -R15, RZ ;  /* 0x8000000fff0f7210 */ /* 0x000fe20007ffe0ff */
[----:B------:R-:W-:-:S04]  /*3170*/  IMAD.HI.U32 R8, R8, R7, RZ ;  /* 0x0000000708087227 */ /* 0x000fc800078e00ff */
[----:B------:R-:W-:Y:S01]  /*3180*/  IMAD.HI.U32 R11, R11, R9, R10 ;  /* 0x000000090b0b7227 */ /* 0x000fe200078e000a */
[----:B------:R-:W-:-:S03]  /*3190*/  IABS R10, R14 ;  /* 0x0000000e000a7213 */ /* 0x000fc60000000000 */
[----:B------:R-:W-:-:S04]  /*31a0*/  IMAD.MOV.U32 R9, RZ, RZ, R16 ;  /* 0x000000ffff097224 */ /* 0x000fc800078e0010 */
[----:B------:R-:W-:Y:S02]  /*31b0*/  IMAD R9, R8, R9, R7 ;  /* 0x0000000908097224 */ /* 0x000fe400078e0207 */
[----:B------:R-:W-:-:S03]  /*31c0*/  IMAD.HI.U32 R7, R11, R10, RZ ;  /* 0x0000000a0b077227 */ /* 0x000fc600078e00ff */
[----:B------:R-:W-:Y:S01]  /*31d0*/  ISETP.GT.U32.AND P2, PT, R12, R9, PT ;  /* 0x000000090c00720c */ /* 0x000fe20003f44070 */
[----:B------:R-:W-:-:S05]  /*31e0*/  IMAD R7, R7, R15, R10 ;  /* 0x0000000f07077224 */ /* 0x000fca00078e020a */
[----:B------:R-:W-:-:S07]  /*31f0*/  ISETP.GT.U32.AND P1, PT, R4, R7, PT ;  /* 0x000000070400720c */ /* 0x000fce0003f24070 */
[-C--:B------:R-:W-:Y:S02]  /*3200*/  @!P2 IADD3 R9, PT, PT, R9, -R12.reuse, RZ ;  /* 0x8000000c0909a210 */ /* 0x080fe40007ffe0ff */
[----:B------:R-:W-:Y:S02]  /*3210*/  @!P2 IADD3 R8, PT, PT, R8, 0x1, RZ ;  /* 0x000000010808a810 */ /* 0x000fe40007ffe0ff */
[----:B------:R-:W-:Y:S02]  /*3220*/  ISETP.GE.U32.AND P0, PT, R9, R12, PT ;  /* 0x0000000c0900720c */ /* 0x000fe40003f06070 */
[----:B------:R-:W-:Y:S01]  /*3230*/  @!P1 IMAD.IADD R7, R7, 0x1, -R4 ;  /* 0x0000000107079824 */ /* 0x000fe200078e0a04 */
[----:B------:R-:W-:Y:S02]  /*3240*/  LOP3.LUT R9, R13, R6, RZ, 0x3c, !PT ;  /* 0x000000060d097212 */ /* 0x000fe400078e3cff */
[----:B------:R-:W-:Y:S02]  /*3250*/  ISETP.NE.AND P2, PT, R5, RZ, PT ;  /* 0x000000ff0500720c */ /* 0x000fe40003f45270 */
[----:B------:R-:W-:-:S02]  /*3260*/  ISETP.GT.U32.AND P1, PT, R4, R7, PT ;  /* 0x000000070400720c */ /* 0x000fc40003f24070 */
[----:B------:R-:W-:-:S04]  /*3270*/  ISETP.GE.AND P3, PT, R9, RZ, PT ;  /* 0x000000ff0900720c */ /* 0x000fc80003f66270 */
[----:B------:R-:W-:Y:S01]  /*3280*/  @P0 VIADD R8, R8, 0x1 ;  /* 0x0000000108080836 */ /* 0x000fe20000000000 */
[C---:B------:R-:W-:Y:S02]  /*3290*/  ISETP.GE.AND P0, PT, R14.reuse, RZ, PT ;  /* 0x000000ff0e00720c */ /* 0x040fe40003f06270 */
[----:B------:R-:W-:-:S04]  /*32a0*/  IADD3 R14, PT, PT, -R14, RZ, RZ ;  /* 0x000000ff0e0e7210 */ /* 0x000fc80007ffe1ff */
[----:B------:R-:W-:Y:S01]  /*32b0*/  @!P1 IADD3 R7, PT, PT, R7, -R4, RZ ;  /* 0x8000000407079210 */ /* 0x000fe20007ffe0ff */
[----:B------:R-:W-:Y:S02]  /*32c0*/  IMAD R14, R2, R14, R13 ;  /* 0x0000000e020e7224 */ /* 0x000fe400078e020d */
[----:B------:R-:W-:Y:S01]  /*32d0*/  @!P3 IMAD.MOV R8, RZ, RZ, -R8 ;  /* 0x000000ffff08b224 */ /* 0x000fe200078e0a08 */
[----:B------:R-:W-:Y:S02]  /*32e0*/  MOV R9, R7 ;  /* 0x0000000700097202 */ /* 0x000fe40000000f00 */
[----:B------:R-:W-:Y:S02]  /*32f0*/  @!P4 LOP3.LUT R8, RZ, R6, RZ, 0x33, !PT ;  /* 0x00000006ff08c212 */ /* 0x000fe400078e33ff */
[----:B------:R-:W2:Y:S01]  /*3300*/  LDC.64 R6, c[0x0][0x380] ;  /* 0x0000e000ff067b82 */ /* 0x000ea20000000a00 */
[----:B------:R-:W-:Y:S01]  /*3310*/  @!P0 IMAD.MOV R9, RZ, RZ, -R9 ;  /* 0x000000ffff098224 */ /* 0x000fe200078e0a09 */
[----:B------:R-:W-:Y:S01]  /*3320*/  @!P2 LOP3.LUT R9, RZ, R5, RZ, 0x33, !PT ;  /* 0x00000005ff09a212 */ /* 0x000fe200078e33ff */
[----:B------:R-:W-:-:S04]  /*3330*/  IMAD R8, R8, R3, R3 ;  /* 0x0000000308087224 */ /* 0x000fc800078e0203 */
[----:B------:R-:W-:-:S04]  /*3340*/  IMAD.IADD R5, R9, 0x1, R8 ;  /* 0x0000000109057824 */ /* 0x000fc800078e0208 */
[----:B------:R-:W-:-:S05]  /*3350*/  IMAD R5, R5, R0, R0 ;  /* 0x0000000005057224 */ /* 0x000fca00078e0200 */
[----:B------:R-:W-:-:S05]  /*3360*/  IADD3 R5, PT, PT, R14, 0x1, R5 ;  /* 0x000000010e057810 */ /* 0x000fca0007ffe005 */
[----:B--2---:R-:W-:-:S05]  /*3370*/  IMAD.WIDE R14, R5, 0x8, R6 ;  /* 0x00000008050e7825 */ /* 0x004fca00078e0206 */
[----:B------:R-:W2:Y:S01]  /*3380*/  LDG.E.64 R10, desc[UR6][R14.64+0x8] ;  /* 0x000008060e0a7981 */ /* 0x000ea2000c1e1b00 */
[----:B------:R-:W-:-:S03]  /*3390*/  IMAD.WIDE R8, R0, 0x8, R14 ;  /* 0x0000000800087825 */ /* 0x000fc600078e020e */
[----:B------:R-:W2:Y:S01]  /*33a0*/  LDG.E.64 R12, desc[UR6][R14.64+-0x8] ;  /* 0xfffff8060e0c7981 */ /* 0x000ea2000c1e1b00 */
[----:B------:R-:W-:-:S03]  /*33b0*/  IADD3 R17, PT, PT, R5, -R0, RZ ;  /* 0x8000000005117210 */ /* 0x000fc60007ffe0ff */
[----:B------:R-:W3:Y:S01]  /*33c0*/  LDG.E.64 R8, desc[UR6][R8.64] ;  /* 0x0000000608087981 */ /* 0x000ee2000c1e1b00 */
[----:B------:R-:W-:Y:S02]  /*33d0*/  IMAD R0, R0, R3, RZ ;  /* 0x0000000300007224 */ /* 0x000fe400078e02ff */
[----:B------:R-:W-:-:S05]  /*33e0*/  IMAD.WIDE R16, R17, 0x8, R6 ;  /* 0x0000000811107825 */ /* 0x000fca00078e0206 */
[----:B------:R-:W4:Y:S01]  /*33f0*/  LDG.E.64 R2, desc[UR6][R16.64] ;  /* 0x0000000610027981 */ /* 0x000f22000c1e1b00 */
[----:B------:R-:W-:-:S04]  /*3400*/  IMAD.WIDE R18, R0, 0x8, R14 ;  /* 0x0000000800127825 */ /* 0x000fc800078e020e */
[----:B-1----:R-:W-:Y:S02]  /*3410*/  IMAD.IADD R21, R5, 0x1, -R0 ;  /* 0x0000000105157824 */ /* 0x002fe400078e0a00 */
[----:B------:R-:W5:Y:S02]  /*3420*/  LDG.E.64 R18, desc[UR6][R18.64] ;  /* 0x0000000612127981 */ /* 0x000f64000c1e1b00 */
[----:B------:R-:W-:-:S06]  /*3430*/  IMAD.WIDE R6, R21, 0x8, R6 ;  /* 0x0000000815067825 */ /* 0x000fcc00078e0206 */
[----:B------:R-:W5:Y:S01]  /*3440*/  LDG.E.64 R6, desc[UR6][R6.64] ;  /* 0x0000000606067981 */ /* 0x000f62000c1e1b00 */
[----:B------:R-:W-:Y:S01]  /*3450*/  UMOV UR4, 0x55555555 ;  /* 0x5555555500047882 */ /* 0x000fe20000000000 */
[----:B------:R-:W-:Y:S01]  /*3460*/  UMOV UR5, 0x3fc55555 ;  /* 0x3fc5555500057882 */ /* 0x000fe20000000000 */
[----:B--2---:R-:W-:-:S08]  /*3470*/  DADD R10, R10, R12 ;  /* 0x000000000a0a7229 */ /* 0x004fd0000000000c */
[----:B---3--:R-:W-:Y:S01]  /*3480*/  DADD R10, R10, R8 ;  /* 0x000000000a0a7229 */ /* 0x008fe20000000008 */
[----:B------:R-:W1:Y:S07]  /*3490*/  LDC.64 R8, c[0x0][0x388] ;  /* 0x0000e200ff087b82 */ /* 0x000e6e0000000a00 */
[----:B----4-:R-:W-:-:S08]  /*34a0*/  DADD R2, R10, R2 ;  /* 0x000000000a027229 */ /* 0x010fd00000000002 */
[----:B-----5:R-:W-:-:S08]  /*34b0*/  DADD R2, R2, R18 ;  /* 0x0000000002027229 */ /* 0x020fd00000000012 */
[----:B------:R-:W-:Y:S01]  /*34c0*/  DADD R2, R2, R6 ;  /* 0x0000000002027229 */ /* 0x000fe20000000006 */
[----:B-1----:R-:W-:-:S07]  /*34d0*/  IMAD.WIDE R4, R5, 0x8, R8 ;  /* 0x0000000805047825 */ /* 0x002fce00078e0208 */
[----:B------:R-:W-:-:S07]  /*34e0*/  DMUL R2, R2, UR4 ;  /* 0x0000000402027c28 */ /* 0x000fce0008000000 */
[----:B------:R-:W-:Y:S01]  /*34f0*/  STG.E.64 desc[UR6][R4.64], R2 ;  /* 0x0000000204007986 */ /* 0x000fe2000c101b06 */
[----:B------:R-:W-:Y:S05]  /*3500*/  EXIT ;  /* 0x000000000000794d */ /* 0x000fea0003800000 */
.L_x_0:
[----:B------:R-:W0:Y:S01]  /*3510*/  LDCU UR4, c[0x0][0x3a4] ;  /* 0x00007480ff0477ac */ /* 0x000e220008000800 */
[----:B------:R-:W1:Y:S01]  /*3520*/  LDCU UR9, c[0x0][0x39c] ;  /* 0x00007380ff0977ac */ /* 0x000e620008000800 */
[----:B0-----:R-:W-:-:S04]  /*3530*/  USHF.L.U32 UR5, UR4, 0x1, URZ ;  /* 0x0000000104057899 */ /* 0x001fc800080006ff */
[----:B-1----:R-:W-:-:S09]  /*3540*/  UISETP.GT.AND UP0, UPT, UR5, UR9, UPT ;  /* 0x000000090500728c */ /* 0x002fd2000bf04270 */
[----:B------:R-:W-:Y:S05]  /*3550*/  BRA.U UP0, `(.L_x_10) ;  /* 0x0000000d007c7547 */ /* 0x000fea000b800000 */
[----:B------:R-:W-:-:S13]  /*3560*/  ISETP.GE.AND P0, PT, R9, UR4, PT ;  /* 0x0000000409007c0c */ /* 0x000fda000bf06270 */
[----:B------:R-:W-:Y:S05]  /*3570*/  @P0 BRA `(.L_x_11) ;  /* 0x0000000400b00947 */ /* 0x000fea0003800000 */
[----:B------:R-:W-:-:S13]  /*3580*/  ISETP.LE.AND P0, PT, RZ, UR8, PT ;  /* 0x00000008ff007c0c */ /* 0x000fda000bf03270 */
[----:B------:R-:W-:Y:S05]  /*3590*/  @!P0 EXIT ;  /* 0x000000000000894d */ /* 0x000fea0003800000 */
[-C--:B------:R-:W-:Y:S01]  /*35a0*/  IABS R6, R2.reuse ;  /* 0x0000000200067213 */ /* 0x080fe20000000000 */
[-C--:B------:R-:W-:Y:S01]  /*35b0*/  IMAD R4, R2, R5.reuse, RZ ;  /* 0x0000000502047224 */ /* 0x080fe200078e02ff */
[----:B------:R-:W-:Y:S02]  /*35c0*/  IABS R8, R5 ;  /* 0x0000000500087213 */ /* 0x000fe40000000000 */
[----:B------:R-:W0:Y:S01]  /*35d0*/  I2F.RP R7, R6 ;  /* 0x0000000600077306 */ /* 0x000e220000209400 */
[----:B------:R-:W-:Y:S02]  /*35e0*/  IABS R14, R2 ;  /* 0x00000002000e7213 */ /* 0x000fe40000000000 */
[----:B------:R-:W-:Y:S02]  /*35f0*/  IABS R12, R4 ;  /* 0x00000004000c7213 */ /* 0x000fe40000000000 */
[----:B------:R-:W-:Y:S01]  /*3600*/  ISETP.NE.AND P4, PT, R4, RZ, PT ;  /* 0x000000ff0400720c */ /* 0x000fe20003f85270 */
[----:B------:R-:W-:-:S02]  /*3610*/  IMAD.MOV R15, RZ, RZ, -R14 ;  /* 0x000000ffff0f7224 */ /* 0x000fc400078e0a0e */
[----:B------:R-:W1:Y:S08]  /*3620*/  I2F.RP R17, R12 ;  /* 0x0000000c00117306 */ /* 0x000e700000209400 */
[----:B0-----:R-:W0:Y:S08]  /*3630*/  MUFU.RCP R7, R7 ;  /* 0x0000000700077308 */ /* 0x001e300000001000 */
[----:B------:R-:W2:Y:S08]  /*3640*/  I2F.RP R16, R8 ;  /* 0x0000000800107306 */ /* 0x000eb00000209400 */
[----:B-1----:R-:W-:Y:S01]  /*3650*/  MUFU.RCP R17, R17 ;  /* 0x0000001100117308 */ /* 0x002fe20000001000 */
[----:B0-----:R-:W-:-:S07]  /*3660*/  IADD3 R10, PT, PT, R7, 0xffffffe, RZ ;  /* 0x0ffffffe070a7810 */ /* 0x001fce0007ffe0ff */
[----:B------:R0:W1:Y:S08]  /*3670*/  F2I.FTZ.U32.TRUNC.NTZ R11, R10 ;  /* 0x0000000a000b7305 */ /* 0x000070000021f000 */
[----:B--2---:R-:W2:Y:S01]  /*3680*/  MUFU.RCP R16, R16 ;  /* 0x0000001000107308 */ /* 0x004ea20000001000 */
[----:B0-----:R-:W-:Y:S01]  /*3690*/  MOV R10, RZ ;  /* 0x000000ff000a7202 */ /* 0x001fe20000000f00 */
[----:B-1----:R-:W-:-:S04]  /*36a0*/  IMAD.MOV R13, RZ, RZ, -R11 ;  /* 0x000000ffff0d7224 */ /* 0x002fc800078e0a0b */
[----:B------:R-:W-:Y:S01]  /*36b0*/  IMAD R7, R13, R6, RZ ;  /* 0x000000060d077224 */ /* 0x000fe200078e02ff */
[----:B------:R-:W-:-:S03]  /*36c0*/  IABS R13, R9 ;  /* 0x00000009000d7213 */ /* 0x000fc60000000000 */
[----:B------:R-:W-:Y:S01]  /*36d0*/  IMAD.HI.U32 R10, R11, R7, R10 ;  /* 0x000000070b0a7227 */ /* 0x000fe200078e000a */
[----:B------:R-:W-:-:S05]  /*36e0*/  IADD3 R7, PT, PT, R17, 0xffffffe, RZ ;  /* 0x0ffffffe11077810 */ /* 0x000fca0007ffe0ff */
[----:B------:R-:W-:Y:S01]  /*36f0*/  IMAD.HI.U32 R14, R10, R13, RZ ;  /* 0x0000000d0a0e7227 */ /* 0x000fe200078e00ff */
[----:B------:R-:W0:Y:S03]  /*3700*/  F2I.FTZ.U32.TRUNC.NTZ R7, R7 ;  /* 0x0000000700077305 */ /* 0x000e26000021f000 */
[----:B------:R-:W-:Y:S02]  /*3710*/  IMAD R15, R14, R15, R13 ;  /* 0x0000000f0e0f7224 */ /* 0x000fe400078e020d */
[----:B--2---:R-:W-:-:S03]  /*3720*/  VIADD R10, R16, 0xffffffe ;  /* 0x0ffffffe100a7836 */ /* 0x004fc60000000000 */
[----:B------:R-:W-:Y:S01]  /*3730*/  ISETP.GT.U32.AND P1, PT, R6, R15, PT ;  /* 0x0000000f0600720c */ /* 0x000fe20003f24070 */
[----:B------:R1:W2:Y:S02]  /*3740*/  F2I.FTZ.U32.TRUNC.NTZ R11, R10 ;  /* 0x0000000a000b7305 */ /* 0x0002a4000021f000 */
[----:B-1----:R-:W-:-:S10]  /*3750*/  HFMA2 R10, -RZ, RZ, 0, 0 ;  /* 0x00000000ff0a7431 */ /* 0x002fd400000001ff */
[-C--:B------:R-:W-:Y:S02]  /*3760*/  @!P1 IADD3 R15, PT, PT, R15, -R6.reuse, RZ ;  /* 0x800000060f0f9210 */ /* 0x080fe40007ffe0ff */
[----:B------:R-:W-:Y:S02]  /*3770*/  @!P1 IADD3 R14, PT, PT, R14, 0x1, RZ ;  /* 0x000000010e0e9810 */ /* 0x000fe40007ffe0ff */
[----:B------:R-:W-:Y:S01]  /*3780*/  ISETP.GE.U32.AND P0, PT, R15, R6, PT ;  /* 0x000000060f00720c */ /* 0x000fe20003f06070 */
[----:B0-----:R-:W-:Y:S01]  /*3790*/  IMAD.MOV R15, RZ, RZ, -R7 ;  /* 0x000000ffff0f7224 */ /* 0x001fe200078e0a07 */
[----:B------:R-:W-:Y:S02]  /*37a0*/  LOP3.LUT R6, R9, R2, RZ, 0x3c, !PT ;  /* 0x0000000209067212 */ /* 0x000fe400078e3cff */
[----:B------:R-:W-:Y:S01]  /*37b0*/  ISETP.NE.AND P1, PT, R2, RZ, PT ;  /* 0x000000ff0200720c */ /* 0x000fe20003f25270 */
[----:B------:R-:W-:Y:S01]  /*37c0*/  IMAD R15, R15, R12, RZ ;  /* 0x0000000c0f0f7224 */ /* 0x000fe200078e02ff */
[----:B------:R-:W-:Y:S01]  /*37d0*/  ISETP.GE.AND P2, PT, R6, RZ, PT ;  /* 0x000000ff0600720c */ /* 0x000fe20003f46270 */
[----:B------:R-:W-:Y:S01]  /*37e0*/  IMAD.MOV.U32 R6, RZ, RZ, RZ ;  /* 0x000000ffff067224 */ /* 0x000fe200078e00ff */
[----:B--2---:R-:W-:-:S03]  /*37f0*/  IADD3 R17, PT, PT, RZ, -R11, RZ ;  /* 0x8000000bff117210 */ /* 0x004fc60007ffe0ff */
[----:B------:R-:W-:Y:S01]  /*3800*/  IMAD.HI.U32 R16, R7, R15, R6 ;  /* 0x0000000f07107227 */ /* 0x000fe200078e0006 */
[----:B------:R-:W-:Y:S02]  /*3810*/  IABS R6, R4 ;  /* 0x0000000400067213 */ /* 0x000fe40000000000 */
[----:B------:R-:W-:Y:S01]  /*3820*/  IABS R15, R5 ;  /* 0x00000005000f7213 */ /* 0x000fe20000000000 */
[----:B------:R-:W-:Y:S02]  /*3830*/  @P0 VIADD R14, R14, 0x1 ;  /* 0x000000010e0e0836 */ /* 0x000fe40000000000 */
[----:B------:R-:W-:Y:S02]  /*3840*/  IMAD R7, R17, R8, RZ ;  /* 0x0000000811077224 */ /* 0x000fe400078e02ff */
[----:B------:R-:W-:Y:S01]  /*3850*/  IMAD.MOV R17, RZ, RZ, -R6 ;  /* 0x000000ffff117224 */ /* 0x000fe200078e0a06 */
[----:B------:R-:W-:Y:S01]  /*3860*/  @!P2 IADD3 R14, PT, PT, -R14, RZ, RZ ;  /* 0x000000ff0e0ea210 */ /* 0x000fe20007ffe1ff */
[----:B------:R-:W-:Y:S01]  /*3870*/  IMAD.HI.U32 R6, R11, R7, R10 ;  /* 0x000000070b067227 */ /* 0x000fe200078e000a */
[----:B------:R-:W-:-:S02]  /*3880*/  @!P1 LOP3.LUT R14, RZ, R2, RZ, 0x33, !PT ;  /* 0x00000002ff0e9212 */ /* 0x000fc400078e33ff */
[----:B------:R-:W-:Y:S01]  /*3890*/  MOV R11, R17 ;  /* 0x00000011000b7202 */ /* 0x000fe20000000f00 */
[----:B------:R-:W-:Y:S01]  /*38a0*/  IMAD.HI.U32 R10, R16, R13, RZ ;  /* 0x0000000d100a7227 */ /* 0x000fe200078e00ff */
[----:B------:R-:W-:-:S03]  /*38b0*/  IABS R7, R14 ;  /* 0x0000000e00077213 */ /* 0x000fc60000000000 */
[----:B------:R-:W-:Y:S02]  /*38c0*/  IMAD.MOV R15, RZ, RZ, -R15 ;  /* 0x000000ffff0f7224 */ /* 0x000fe400078e0a0f */
[----:B------:R-:W-:Y:S02]  /*38d0*/  IMAD R13, R10, R11, R13 ;  /* 0x0000000b0a0d7224 */ /* 0x000fe400078e020d */
[----:B------:R-:W-:Y:S02]  /*38e0*/  IMAD.MOV.U32 R11, RZ, RZ, R15 ;  /* 0x000000ffff0b7224 */ /* 0x000fe400078e000f */
[----:B------:R-:W-:Y:S01]  /*38f0*/  IMAD.HI.U32 R6, R6, R7, RZ ;  /* 0x0000000706067227 */ /* 0x000fe200078e00ff */
[----:B------:R-:W-:-:S03]  /*3900*/  ISETP.GT.U32.AND P2, PT, R12, R13, PT ;  /* 0x0000000d0c00720c */ /* 0x000fc60003f44070 */
[----:B------:R-:W-:Y:S01]  /*3910*/  IMAD R7, R6, R11, R7 ;  /* 0x0000000b06077224 */ /* 0x000fe200078e0207 */
[----:B------:R-:W-:-:S04]  /*3920*/  LOP3.LUT R6, R9, R4, RZ, 0x3c, !PT ;  /* 0x0000000409067212 */ /* 0x000fc800078e3cff */
[----:B------:R-:W-:Y:S02]  /*3930*/  ISETP.GT.U32.AND P1, PT, R8, R7, PT ;  /* 0x000000070800720c */ /* 0x000fe40003f24070 */
[----:B------:R-:W-:-:S03]  /*3940*/  ISETP.GE.AND P3, PT, R6, RZ, PT ;  /* 0x000000ff0600720c */ /* 0x000fc60003f66270 */
[-C--:B------:R-:W-:Y:S02]  /*3950*/  @!P2 IADD3 R13, PT, PT, R13, -R12.reuse, RZ ;  /* 0x8000000c0d0da210 */ /* 0x080fe40007ffe0ff */
[----:B------:R-:W-:Y:S02]  /*3960*/  @!P2 IADD3 R10, PT, PT, R10, 0x1, RZ ;  /* 0x000000010a0aa810 */ /* 0x000fe40007ffe0ff */
[----:B------:R-:W-:Y:S02]  /*3970*/  ISETP.GE.U32.AND P0, PT, R13, R12, PT ;  /* 0x0000000c0d00720c */ /* 0x000fe40003f06070 */
[----:B------:R-:W-:Y:S02]  /*3980*/  ISETP.NE.AND P2, PT, R5, RZ, PT ;  /* 0x000000ff0500720c */ /* 0x000fe40003f45270 */
[----:B------:R-:W-:-:S05]  /*3990*/  @!P1 IMAD.IADD R7, R7, 0x1, -R8 ;  /* 0x0000000107079824 */ /* 0x000fca00078e0a08 */
[----:B------:R-:W-:-:S04]  /*39a0*/  ISETP.GT.U32.AND P1, PT, R8, R7, PT ;  /* 0x000000070800720c */ /* 0x000fc80003f24070 */
[----:B------:R-:W-:Y:S01]  /*39b0*/  @P0 VIADD R10, R10, 0x1 ;  /* 0x000000010a0a0836 */ /* 0x000fe20000000000 */
[C---:B------:R-:W-:Y:S02]  /*39c0*/  ISETP.GE.AND P0, PT, R14.reuse, RZ, PT ;  /* 0x000000ff0e00720c */ /* 0x040fe40003f06270 */
[----:B------:R-:W-:Y:S01]  /*39d0*/  IADD3 R14, PT, PT, -R14, RZ, RZ ;  /* 0x000000ff0e0e7210 */ /* 0x000fe20007ffe1ff */
[----:B------:R-:W-:Y:S01]  /*39e0*/  @!P3 IMAD.MOV R10, RZ, RZ, -R10 ;  /* 0x000000ffff0ab224 */ /* 0x000fe200078e0a0a */
[----:B------:R-:W-:-:S03]  /*39f0*/  @!P4 LOP3.LUT R10, RZ, R4, RZ, 0x33, !PT ;  /* 0x00000004ff0ac212 */ /* 0x000fc600078e33ff */
[----:B------:R-:W-:Y:S01]  /*3a00*/  IMAD R14, R2, R14, R9 ;  /* 0x0000000e020e7224 */ /* 0x000fe200078e0209 */
[----:B------:R-:W-:Y:S01]  /*3a10*/  @!P1 IADD3 R7, PT, PT, R7, -R8, RZ ;  /* 0x8000000807079210 */ /* 0x000fe20007ffe0ff */
[----:B------:R-:W-:-:S03]  /*3a20*/  IMAD R10, R10, R3, R3 ;  /* 0x000000030a0a7224 */ /* 0x000fc600078e0203 */
[----:B------:R-:W-:Y:S02]  /*3a30*/  MOV R11, R7 ;  /* 0x00000007000b7202 */ /* 0x000fe40000000f00 */
[----:B------:R-:W0:Y:S03]  /*3a40*/  LDC.64 R6, c[0x0][0x380] ;  /* 0x0000e000ff067b82 */ /* 0x000e260000000a00 */
[----:B------:R-:W-:Y:S01]  /*3a50*/  @!P0 IMAD.MOV R11, RZ, RZ, -R11 ;  /* 0x000000ffff0b8224 */ /* 0x000fe200078e0a0b */
        /* <DEDUP_REMOVED lines=14> */
[----:B------:R-:W-:Y:S02]  /*3b40*/  IMAD.IADD R21, R5, 0x1, -R0 ;  /* 0x0000000105157824 */ /* 0x000fe400078e0a00 */
[----:B------:R-:W5:Y:S02]  /*3b50*/  LDG.E.64 R18, desc[UR6][R18.64] ;  /* 0x0000000612127981 */ /* 0x000f64000c1e1b00 */
[----:B------:R-:W-:-:S06]  /*3b60*/  IMAD.WIDE R6, R21, 0x8, R6 ;  /* 0x0000000815067825 */ /* 0x000fcc00078e0206 */
[----:B------:R-:W5:Y:S01]  /*3b70*/  LDG.E.64 R6, desc[UR6][R6.64] ;  /* 0x0000000606067981 */ /* 0x000f62000c1e1b00 */
[----:B------:R-:W-:Y:S01]  /*3b80*/  UMOV UR10, 0x55555555 ;  /* 0x55555555000a7882 */ /* 0x000fe20000000000 */
[----:B------:R-:W-:Y:S01]  /*3b90*/  UMOV UR11, 0x3fc55555 ;  /* 0x3fc55555000b7882 */ /* 0x000fe20000000000 */
[----:B--2---:R-:W-:-:S08]  /*3ba0*/  DADD R10, R10, R12 ;  /* 0x000000000a0a7229 */ /* 0x004fd0000000000c */
[----:B---3--:R-:W-:Y:S01]  /*3bb0*/  DADD R10, R10, R8 ;  /* 0x000000000a0a7229 */ /* 0x008fe20000000008 */
[----:B------:R-:W0:Y:S07]  /*3bc0*/  LDC.64 R8, c[0x0][0x388] ;  /* 0x0000e200ff087b82 */ /* 0x000e2e0000000a00 */
[----:B----4-:R-:W-:-:S08]  /*3bd0*/  DADD R2, R10, R2 ;  /* 0x000000000a027229 */ /* 0x010fd00000000002 */
[----:B-----5:R-:W-:-:S08]  /*3be0*/  DADD R2, R2, R18 ;  /* 0x0000000002027229 */ /* 0x020fd00000000012 */
[----:B------:R-:W-:Y:S01]  /*3bf0*/  DADD R2, R2, R6 ;  /* 0x0000000002027229 */ /* 0x000fe20000000006 */
[----:B0-----:R-:W-:-:S07]  /*3c00*/  IMAD.WIDE R4, R5, 0x8, R8 ;  /* 0x0000000805047825 */ /* 0x001fce00078e0208 */
[----:B------:R-:W-:-:S07]  /*3c10*/  DMUL R2, R2, UR10 ;  /* 0x0000000a02027c28 */ /* 0x000fce0008000000 */
[----:B------:R-:W-:Y:S01]  /*3c20*/  STG.E.64 desc[UR6][R4.64], R2 ;  /* 0x0000000204007986 */ /* 0x000fe2000c101b06 */
[----:B------:R-:W-:Y:S05]  /*3c30*/  EXIT ;  /* 0x000000000000794d */ /* 0x000fea0003800000 */
.L_x_11:
[----:B------:R-:W-:-:S13]  /*3c40*/  ISETP.LT.AND P0, PT, R9, UR5, PT ;  /* 0x0000000509007c0c */ /* 0x000fda000bf01270 */
[----:B------:R-:W-:Y:S05]  /*3c50*/  @!P0 EXIT ;  /* 0x000000000000894d */ /* 0x000fea0003800000 */
[----:B------:R-:W-:-:S13]  /*3c60*/  ISETP.LE.AND P0, PT, RZ, UR8, PT ;  /* 0x00000008ff007c0c */ /* 0x000fda000bf03270 */
[----:B------:R-:W-:Y:S05]  /*3c70*/  @!P0 EXIT ;  /* 0x000000000000894d */ /* 0x000fea0003800000 */
[-C--:B------:R-:W-:Y:S01]  /*3c80*/  IABS R6, R2.reuse ;  /* 0x0000000200067213 */ /* 0x080fe20000000000 */
[----:B------:R-:W0:Y:S01]  /*3c90*/  LDCU UR4, c[0x0][0x398] ;  /* 0x00007300ff0477ac */ /* 0x000e220008000800 */
[-C--:B------:R-:W-:Y:S01]  /*3ca0*/  IMAD R4, R2, R5.reuse, RZ ;  /* 0x0000000502047224 */ /* 0x080fe200078e02ff */
[----:B------:R-:W-:Y:S01]  /*3cb0*/  IABS R10, R5 ;  /* 0x00000005000a7213 */ /* 0x000fe20000000000 */
[----:B------:R-:W1:Y:S01]  /*3cc0*/  I2F.RP R7, R6 ;  /* 0x0000000600077306 */ /* 0x000e620000209400 */
[----:B------:R-:W-:Y:S02]  /*3cd0*/  IABS R8, R2 ;  /* 0x0000000200087213 */ /* 0x000fe40000000000 */
[----:B------:R-:W-:Y:S02]  /*3ce0*/  IABS R12, R4 ;  /* 0x00000004000c7213 */ /* 0x000fe40000000000 */
[----:B------:R-:W-:-:S03]  /*3cf0*/  ISETP.NE.AND P4, PT, R4, RZ, PT ;  /* 0x000000ff0400720c */ /* 0x000fc60003f85270 */
[----:B------:R-:W2:Y:S01]  /*3d00*/  I2F.RP R17, R12 ;  /* 0x0000000c00117306 */ /* 0x000ea20000209400 */
[----:B0-----:R-:W-:-:S07]  /*3d10*/  UIADD3 UR4, UPT, UPT, UR4, -0x3, URZ ;  /* 0xfffffffd04047890 */ /* 0x001fce000fffe0ff */
[----:B-1----:R-:W0:Y:S01]  /*3d20*/  MUFU.RCP R7, R7 ;  /* 0x0000000700077308 */ /* 0x002e220000001000 */
[----:B------:R-:W-:-:S07]  /*3d30*/  IMAD R11, R4, UR4, R9 ;  /* 0x00000004040b7c24 */ /* 0x000fce000f8e0209 */
[----:B------:R-:W1:Y:S01]  /*3d40*/  I2F.RP R16, R10 ;  /* 0x0000000a00107306 */ /* 0x000e620000209400 */
[----:B------:R-:W-:-:S07]  /*3d50*/  IABS R13, R11 ;  /* 0x0000000b000d7213 */ /* 0x000fce0000000000 */
[----:B--2---:R-:W-:Y:S01]  /*3d60*/  MUFU.RCP R17, R17 ;  /* 0x0000001100117308 */ /* 0x004fe20000001000 */
[----:B0-----:R-:W-:-:S07]  /*3d70*/  IADD3 R14, PT, PT, R7, 0xffffffe, RZ ;  /* 0x0ffffffe070e7810 */ /* 0x001fce0007ffe0ff */
[----:B------:R0:W2:Y:S08]  /*3d80*/  F2I.FTZ.U32.TRUNC.NTZ R15, R14 ;  /* 0x0000000e000f7305 */ /* 0x0000b0000021f000 */
[----:B-1----:R-:W1:Y:S01]  /*3d90*/  MUFU.RCP R16, R16 ;  /* 0x0000001000107308 */ /* 0x002e620000001000 */
[----:B0-----:R-:W-:Y:S01]  /*3da0*/  MOV R14, RZ ;  /* 0x000000ff000e7202 */ /* 0x001fe20000000f00 */
[----:B--2---:R-:W-:-:S04]  /*3db0*/  IMAD.MOV R7, RZ, RZ, -R15 ;  /* 0x000000ffff077224 */ /* 0x004fc800078e0a0f */
[----:B------:R-:W-:-:S04]  /*3dc0*/  IMAD R7, R7, R6, RZ ;  /* 0x0000000607077224 */ /* 0x000fc800078e02ff */
[----:B------:R-:W-:Y:S01]  /*3dd0*/  IMAD.HI.U32 R14, R15, R7, R14 ;  /* 0x000000070f0e7227 */ /* 0x000fe200078e000e */
[----:B------:R-:W-:-:S03]  /*3de0*/  IADD3 R7, PT, PT, R17, 0xffffffe, RZ ;  /* 0x0ffffffe11077810 */ /* 0x000fc60007ffe0ff */
[----:B------:R-:W-:Y:S02]  /*3df0*/  IMAD.MOV R15, RZ, RZ, -R8 ;  /* 0x000000ffff0f7224 */ /* 0x000fe400078e0a08 */
[----:B------:R-:W-:Y:S01]  /*3e00*/  IMAD.HI.U32 R14, R14, R13, RZ ;  /* 0x0000000d0e0e7227 */ /* 0x000fe200078e00ff */
[----:B------:R-:W0:Y:S03]  /*3e10*/  F2I.FTZ.U32.TRUNC.NTZ R7, R7 ;  /* 0x0000000700077305 */ /* 0x000e26000021f000 */
[----:B------:R-:W-:Y:S02]  /*3e20*/  IMAD R15, R14, R15, R13 ;  /* 0x0000000f0e0f7224 */ /* 0x000fe400078e020d */
[----:B-1----:R-:W-:-:S03]  /*3e30*/  VIADD R8, R16, 0xffffffe ;  /* 0x0ffffffe10087836 */ /* 0x002fc60000000000 */
        /* <DEDUP_REMOVED lines=81> */
.L_x_10:
[----:B------:R-:W-:-:S13]  /*4350*/  ISETP.GE.AND P0, PT, R9, UR4, PT ;  /* 0x0000000409007c0c */ /* 0x000fda000bf06270 */
[----:B------:R-:W-:Y:S05]  /*4360*/  @P0 EXIT ;  /* 0x000000000000094d */ /* 0x000fea0003800000 */
[----:B------:R-:W-:-:S13]  /*4370*/  ISETP.LE.AND P0, PT, RZ, UR8, PT ;  /* 0x00000008ff007c0c */ /* 0x000fda000bf03270 */
[----:B------:R-:W-:Y:S05]  /*4380*/  @!P0 BRA `(.L_x_12) ;  /* 0x0000000400a48947 */ /* 0x000fea0003800000 */
[-C--:B------:R-:W-:Y:S01]  /*4390*/  IABS R6, R2.reuse ;  /* 0x0000000200067213 */ /* 0x080fe20000000000 */
[-C--:B------:R-:W-:Y:S01]  /*43a0*/  IMAD R4, R2, R5.reuse, RZ ;  /* 0x0000000502047224 */ /* 0x080fe200078e02ff */
[----:B------:R-:W-:Y:S02]  /*43b0*/  IABS R8, R5 ;  /* 0x0000000500087213 */ /* 0x000fe40000000000 */
[----:B------:R-:W0:Y:S01]  /*43c0*/  I2F.RP R7, R6 ;  /* 0x0000000600077306 */ /* 0x000e220000209400 */
[----:B------:R-:W-:Y:S02]  /*43d0*/  IABS R14, R2 ;  /* 0x00000002000e7213 */ /* 0x000fe40000000000 */
[----:B------:R-:W-:Y:S02]  /*43e0*/  IABS R12, R4 ;  /* 0x00000004000c7213 */ /* 0x000fe40000000000 */
[----:B------:R-:W-:-:S03]  /*43f0*/  ISETP.NE.AND P5, PT, R4, RZ, PT ;  /* 0x000000ff0400720c */ /* 0x000fc60003fa5270 */
        /* <DEDUP_REMOVED lines=11> */
[----:B------:R-:W-:-:S04]  /*44b0*/  IMAD.HI.U32 R10, R11, R7, R10 ;  /* 0x000000070b0a7227 */ /* 0x000fc800078e000a */
[----:B------:R-:W-:Y:S02]  /*44c0*/  IMAD.MOV R7, RZ, RZ, -R14 ;  /* 0x000000ffff077224 */ /* 0x000fe400078e0a0e */
[----:B------:R-:W-:-:S04]  /*44d0*/  IMAD.HI.U32 R14, R10, R13, RZ ;  /* 0x0000000d0a0e7227 */ /* 0x000fc800078e00ff */
[----:B------:R-:W-:Y:S01]  /*44e0*/  IMAD R15, R14, R7, R13 ;  /* 0x000000070e0f7224 */ /* 0x000fe200078e020d */
[----:B------:R-:W-:Y:S01]  /*44f0*/  IADD3 R7, PT, PT, R17, 0xffffffe, RZ ;  /* 0x0ffffffe11077810 */ /* 0x000fe20007ffe0ff */
[----:B--2---:R-:W-:-:S03]  /*4500*/  VIADD R10, R16, 0xffffffe ;  /* 0x0ffffffe100a7836 */ /* 0x004fc60000000000 */
[----:B------:R-:W-:Y:S01]  /*4510*/  ISETP.GT.U32.AND P1, PT, R6, R15, PT ;  /* 0x0000000f0600720c */ /* 0x000fe20003f24070 */
[----:B------:R0:W-:Y:S08]  /*4520*/  F2I.FTZ.U32.TRUNC.NTZ R11, R10 ;  /* 0x0000000a000b7305 */ /* 0x0001f0000021f000 */
[----:B------:R-:W1:Y:S01]  /*4530*/  F2I.FTZ.U32.TRUNC.NTZ R7, R7 ;  /* 0x0000000700077305 */ /* 0x000e62000021f000 */
[----:B0-----:R-:W-:-:S03]  /*4540*/  HFMA2 R10, -RZ, RZ, 0, 0 ;  /* 0x00000000ff0a7431 */ /* 0x001fc600000001ff */
[-C--:B------:R-:W-:Y:S02]  /*4550*/  @!P1 IADD3 R15, PT, PT, R15, -R6.reuse, RZ ;  /* 0x800000060f0f9210 */ /* 0x080fe40007ffe0ff */
[----:B------:R-:W-:Y:S02]  /*4560*/  @!P1 IADD3 R14, PT, PT, R14, 0x1, RZ ;  /* 0x000000010e0e9810 */ /* 0x000fe40007ffe0ff */
[----:B------:R-:W-:Y:S02]  /*4570*/  ISETP.GE.U32.AND P2, PT, R15, R6, PT ;  /* 0x000000060f00720c */ /* 0x000fe40003f46070 */
[----:B------:R-:W-:Y:S02]  /*4580*/  LOP3.LUT R6, R9, R2, RZ, 0x3c, !PT ;  /* 0x0000000209067212 */ /* 0x000fe400078e3cff */
[----:B------:R-:W-:Y:S02]  /*4590*/  ISETP.NE.AND P1, PT, R2, RZ, PT ;  /* 0x000000ff0200720c */ /* 0x000fe40003f25270 */
[----:B------:R-:W-:Y:S01]  /*45a0*/  ISETP.GE.AND P3, PT, R6, RZ, PT ;  /* 0x000000ff0600720c */ /* 0x000fe20003f66270 */
[----:B-1----:R-:W-:Y:S01]  /*45b0*/  IMAD.MOV R15, RZ, RZ, -R7 ;  /* 0x000000ffff0f7224 */ /* 0x002fe200078e0a07 */
[----:B------:R-:W-:Y:S01]  /*45c0*/  IADD3 R17, PT, PT, RZ, -R11, RZ ;  /* 0x8000000bff117210 */ /* 0x000fe20007ffe0ff */
[----:B------:R-:W-:-:S02]  /*45d0*/  IMAD.MOV.U32 R6, RZ, RZ, RZ ;  /* 0x000000ffff067224 */ /* 0x000fc400078e00ff */
[----:B------:R-:W-:Y:S02]  /*45e0*/  IMAD R15, R15, R12, RZ ;  /* 0x0000000c0f0f7224 */ /* 0x000fe400078e02ff */
[----:B------:R-:W-:Y:S02]  /*45f0*/  @P2 VIADD R14, R14, 0x1 ;  /* 0x000000010e0e2836 */ /* 0x000fe40000000000 */
[----:B------:R-:W-:Y:S01]  /*4600*/  IMAD.HI.U32 R16, R7, R15, R6 ;  /* 0x0000000f07107227 */ /* 0x000fe200078e0006 */
[----:B------:R-:W-:Y:S02]  /*4610*/  IABS R6, R4 ;  /* 0x0000000400067213 */ /* 0x000fe40000000000 */
[----:B------:R-:W-:Y:S01]  /*4620*/  IABS R15, R5 ;  /* 0x00000005000f7213 */ /* 0x000fe20000000000 */
[----:B------:R-:W-:Y:S01]  /*4630*/  IMAD R7, R17, R8, RZ ;  /* 0x0000000811077224 */ /* 0x000fe200078e02ff */
[----:B------:R-:W-:Y:S01]  /*4640*/  @!P3 IADD3 R14, PT, PT, -R14, RZ, RZ ;  /* 0x000000ff0e0eb210 */ /* 0x000fe20007ffe1ff */
[----:B------:R-:W-:Y:S01]  /*4650*/  IMAD.MOV R17, RZ, RZ, -R6 ;  /* 0x000000ffff117224 */ /* 0x000fe200078e0a06 */
[----:B------:R-:W-:Y:S01]  /*4660*/  @!P1 LOP3.LUT R14, RZ, R2, RZ, 0x33, !PT ;  /* 0x00000002ff0e9212 */ /* 0x000fe200078e33ff */
[----:B------:R-:W-:-:S03]  /*4670*/  IMAD.HI.U32 R6, R11, R7, R10 ;  /* 0x000000070b067227 */ /* 0x000fc600078e000a */
        /* <DEDUP_REMOVED lines=15> */
[C---:B------:R-:W-:Y:S01]  /*4770*/  ISETP.GE.AND P3, PT, R14.reuse, RZ, PT ;  /* 0x000000ff0e00720c */ /* 0x040fe20003f66270 */
[----:B------:R-:W0:Y:S01]  /*4780*/  LDC.64 R12, c[0x0][0x380] ;  /* 0x0000e000ff0c7b82 */ /* 0x000e220000000a00 */
[----:B------:R-:W-:Y:S01]  /*4790*/  @!P1 IMAD.IADD R7, R7, 0x1, -R8 ;  /* 0x0000000107079824 */ /* 0x000fe200078e0a08 */
[----:B------:R-:W-:-:S04]  /*47a0*/  IADD3 R14, PT, PT, -R14, RZ, RZ ;  /* 0x000000ff0e0e7210 */ /* 0x000fc80007ffe1ff */
[----:B------:R-:W-:Y:S01]  /*47b0*/  ISETP.GT.U32.AND P1, PT, R8, R7, PT ;  /* 0x000000070800720c */ /* 0x000fe20003f24070 */
[----:B------:R-:W-:-:S03]  /*47c0*/  IMAD R14, R2, R14, R9 ;  /* 0x0000000e020e7224 */ /* 0x000fc600078e0209 */
[----:B------:R-:W-:Y:S01]  /*47d0*/  @P4 VIADD R16, R16, 0x1 ;  /* 0x0000000110104836 */ /* 0x000fe20000000000 */
[----:B------:R-:W-:-:S04]  /*47e0*/  ISETP.NE.AND P4, PT, R5, RZ, PT ;  /* 0x000000ff0500720c */ /* 0x000fc80003f85270 */
[----:B------:R-:W-:-:S04]  /*47f0*/  MOV R6, R16 ;  /* 0x0000001000067202 */ /* 0x000fc80000000f00 */
[----:B------:R-:W-:Y:S01]  /*4800*/  @!P1 IMAD.IADD R7, R7, 0x1, -R8 ;  /* 0x0000000107079824 */ /* 0x000fe200078e0a08 */
[----:B------:R-:W-:Y:S02]  /*4810*/  @!P2 IADD3 R6, PT, PT, -R6, RZ, RZ ;  /* 0x000000ff0606a210 */ /* 0x000fe40007ffe1ff */
[----:B------:R-:W-:Y:S01]  /*4820*/  @!P5 LOP3.LUT R6, RZ, R4, RZ, 0x33, !PT ;  /* 0x00000004ff06d212 */ /* 0x000fe200078e33ff */
[----:B------:R-:W-:Y:S01]  /*4830*/  @!P3 IMAD.MOV R7, RZ, RZ, -R7 ;  /* 0x000000ffff07b224 */ /* 0x000fe200078e0a07 */
[----:B------:R-:W-:-:S03]  /*4840*/  @!P4 LOP3.LUT R7, RZ, R5, RZ, 0x33, !PT ;  /* 0x00000005ff07c212 */ /* 0x000fc600078e33ff */
[----:B------:R-:W-:-:S04]  /*4850*/  IMAD R6, R6, R3, R3 ;  /* 0x0000000306067224 */ /* 0x000fc800078e0203 */
        /* <DEDUP_REMOVED lines=27> */
[----:B------:R0:W-:Y:S04]  /*4a10*/  STG.E.64 desc[UR6][R6.64], R14 ;  /* 0x0000000e06007986 */ /* 0x0001e8000c101b06 */
.L_x_12:
[----:B------:R-:W-:Y:S05]  /*4a20*/  @!P0 EXIT ;  /* 0x000000000000894d */ /* 0x000fea0003800000 */
[-C--:B0-----:R-:W-:Y:S01]  /*4a30*/  IABS R6, R2.reuse ;  /* 0x0000000200067213 */ /* 0x081fe20000000000 */
        /* <DEDUP_REMOVED lines=20> */
[----:B------:R-:W-:-:S04]  /*4b80*/  IMAD.HI.U32 R10, R11, R7, R10 ;  /* 0x000000070b0a7227 */ /* 0x000fc800078e000a */
[----:B------:R-:W-:Y:S02]  /*4b90*/  IMAD.MOV R7, RZ, RZ, -R14 ;  /* 0x000000ffff077224 */ /* 0x000fe400078e0a0e */
[----:B------:R-:W-:-:S04]  /*4ba0*/  IMAD.HI.U32 R14, R10, R13, RZ ;  /* 0x0000000d0a0e7227 */ /* 0x000fc800078e00ff */
[----:B------:R-:W-:Y:S01]  /*4bb0*/  IMAD R15, R14, R7, R13 ;  /* 0x000000070e0f7224 */ /* 0x000fe200078e020d */
[----:B------:R-:W-:Y:S01]  /*4bc0*/  IADD3 R7, PT, PT, R17, 0xffffffe, RZ ;  /* 0x0ffffffe11077810 */ /* 0x000fe20007ffe0ff */
[----:B-1----:R-:W-:-:S03]  /*4bd0*/  VIADD R10, R16, 0xffffffe ;  /* 0x0ffffffe100a7836 */ /* 0x002fc60000000000 */
        /* <DEDUP_REMOVED lines=38> */
[----:B------:R-:W-:Y:S01]  /*4e40*/  ISETP.GE.AND P1, PT, R14, RZ, PT ;  /* 0x000000ff0e00720c */ /* 0x000fe20003f26270 */
[----:B------:R-:W-:Y:S02]  /*4e50*/  IMAD.MOV R14, RZ, RZ, -R14 ;  /* 0x000000ffff0e7224 */ /* 0x000fe400078e0a0e */
[----:B------:R-:W-:Y:S02]  /*4e60*/  @!P0 IMAD.IADD R7, R7, 0x1, -R8 ;  /* 0x0000000107078824 */ /* 0x000fe400078e0a08 */
[----:B------:R-:W-:-:S03]  /*4e70*/  IMAD R14, R2, R14, R9 ;  /* 0x0000000e020e7224 */ /* 0x000fc600078e0209 */
[----:B------:R-:W-:-:S03]  /*4e80*/  ISETP.GT.U32.AND P0, PT, R8, R7, PT ;  /* 0x000000070800720c */ /* 0x000fc60003f04070 */
[----:B------:R-:W-:Y:S01]  /*4e90*/  @P2 VIADD R16, R16, 0x1 ;  /* 0x0000000110102836 */ /* 0x000fe20000000000 */
[----:B------:R-:W-:-:S04]  /*4ea0*/  ISETP.NE.AND P2, PT, R5, RZ, PT ;  /* 0x000000ff0500720c */ /* 0x000fc80003f45270 */
[----:B------:R-:W-:-:S04]  /*4eb0*/  MOV R10, R16 ;  /* 0x00000010000a7202 */ /* 0x000fc80000000f00 */
[----:B------:R-:W-:Y:S01]  /*4ec0*/  @!P3 IADD3 R10, PT, PT, -R10, RZ, RZ ;  /* 0x000000ff0a0ab210 */ /* 0x000fe20007ffe1ff */
[----:B------:R-:W-:Y:S01]  /*4ed0*/  @!P0 IMAD.IADD R7, R7, 0x1, -R8 ;  /* 0x0000000107078824 */ /* 0x000fe200078e0a08 */
[----:B------:R-:W-:-:S03]  /*4ee0*/  @!P4 LOP3.LUT R10, RZ, R4, RZ, 0x33, !PT ;  /* 0x00000004ff0ac212 */ /* 0x000fc600078e33ff */
[----:B------:R-:W-:Y:S02]  /*4ef0*/  IMAD.MOV.U32 R11, RZ, RZ, R7 ;  /* 0x000000ffff0b7224 */ /* 0x000fe400078e0007 */
[----:B------:R-:W0:Y:S01]  /*4f00*/  LDC.64 R6, c[0x0][0x380] ;  /* 0x0000e000ff067b82 */ /* 0x000e220000000a00 */
[----:B------:R-:W-:Y:S02]  /*4f10*/  IMAD R10, R10, R3, R3 ;  /* 0x000000030a0a7224 */ /* 0x000fe400078e0203 */
[----:B------:R-:W-:Y:S02]  /*4f20*/  @!P1 IADD3 R11, PT, PT, -R11, RZ, RZ ;  /* 0x000000ff0b0b9210 */ /* 0x000fe40007ffe1ff */
[----:B------:R-:W-:-:S04]  /*4f30*/  @!P2 LOP3.LUT R11, RZ, R5, RZ, 0x33, !PT ;  /* 0x00000005ff0ba212 */ /* 0x000fc800078e33ff */
[----:B------:R-:W-:-:S05]  /*4f40*/  IADD3 R5, PT, PT, R11, R10, RZ ;  /* 0x0000000a0b057210 */ /* 0x000fca0007ffe0ff */
[----:B------:R-:W-:-:S05]  /*4f50*/  IMAD R5, R5, R0, R0 ;  /* 0x0000000005057224 */ /* 0x000fca00078e0200 */
[----:B------:R-:W-:-:S05]  /*4f60*/  IADD3 R5, PT, PT, R14, 0x1, R5 ;  /* 0x000000010e057810 */ /* 0x000fca0007ffe005 */
[----:B0-----:R-:W-:-:S05]  /*4f70*/  IMAD.WIDE R14, R5, 0x8, R6 ;  /* 0x00000008050e7825 */ /* 0x001fca00078e0206 */
[----:B------:R-:W2:Y:S01]  /*4f80*/  LDG.E.64 R10, desc[UR6][R14.64+0x8] ;  /* 0x000008060e0a7981 */ /* 0x000ea2000c1e1b00 */
[----:B------:R-:W-:-:S03]  /*4f90*/  IMAD.WIDE R8, R0, 0x8, R14 ;  /* 0x0000000800087825 */ /* 0x000fc600078e020e */
[----:B------:R-:W2:Y:S01]  /*4fa0*/  LDG.E.64 R12, desc[UR6][R14.64+-0x8] ;  /* 0xfffff8060e0c7981 */ /* 0x000ea2000c1e1b00 */
[----:B------:R-:W-:-:S03]  /*4fb0*/  IMAD.IADD R17, R5, 0x1, -R0 ;  /* 0x0000000105117824 */ /* 0x000fc600078e0a00 */
[----:B------:R-:W3:Y:S01]  /*4fc0*/  LDG.E.64 R8, desc[UR6][R8.64] ;  /* 0x0000000608087981 */ /* 0x000ee2000c1e1b00 */
[----:B------:R-:W-:-:S04]  /*4fd0*/  IMAD.WIDE R16, R17, 0x8, R6 ;  /* 0x0000000811107825 */ /* 0x000fc800078e0206 */
[----:B------:R-:W-:Y:S02]  /*4fe0*/  IMAD R0, R0, R3, RZ ;  /* 0x0000000300007224 */ /* 0x000fe400078e02ff */
[----:B------:R-:W4:Y:S02]  /*4ff0*/  LDG.E.64 R2, desc[UR6][R16.64] ;  /* 0x0000000610027981 */ /* 0x000f24000c1e1b00 */
[C---:B------:R-:W-:Y:S01]  /*5000*/  IMAD.WIDE R18, R0.reuse, 0x8, R14 ;  /* 0x0000000800127825 */ /* 0x040fe200078e020e */
[----:B------:R-:W-:-:S05]  /*5010*/  IADD3 R21, PT, PT, -R0, R5, RZ ;  /* 0x0000000500157210 */ /* 0x000fca0007ffe1ff */
[----:B------:R-:W5:Y:S01]  /*5020*/  LDG.E.64 R18, desc[UR6][R18.64] ;  /* 0x0000000612127981 */ /* 0x000f62000c1e1b00 */
        /* <DEDUP_REMOVED lines=14> */
.L_x_13:
[----:B------:R-:W-:-:S00]  /*5110*/  BRA `(.L_x_13) ;  /* 0xfffffffc00fc7947 */ /* 0x000fc0000383ffff */
[----:B------:R-:W-:-:S00]  /*5120*/  NOP ;  /* 0x0000000000007918 */ /* 0x000fc00000000000 */
        /* <DEDUP_REMOVED lines=13> */
.L_x_19:


//--------------------- .text._Z9jacobiMidPdS_iiiiii --------------------------
	.section	.text._Z9jacobiMidPdS_iiiiii,"ax",@progbits
	.align	128
        .global         _Z9jacobiMidPdS_iiiiii
        .type           _Z9jacobiMidPdS_iiiiii,@function
        .size           _Z9jacobiMidPdS_iiiiii,(.L_x_20 - _Z9jacobiMidPdS_iiiiii)
        .other          _Z9jacobiMidPdS_iiiiii,@"STO_CUDA_ENTRY STV_DEFAULT"
_Z9jacobiMidPdS_iiiiii:
.text._Z9jacobiMidPdS_iiiiii:
[----:B------:R-:W-:Y:S08]  /*0000*/  LDC R1, c[0x0][0x37c] ;  /* 0x0000df00ff017b82 */ /* 0x000ff00000000800 */
[----:B------:R-:W-:Y:S01]  /*0010*/  S2UR UR4, SR_CTAID.Y ;  /* 0x00000000000479c3 */ /* 0x000fe20000002600 */
[----:B------:R-:W0:Y:S01]  /*0020*/  S2R R5, SR_TID.Z ;  /* 0x0000000000057919 */ /* 0x000e220000002300 */
[----:B------:R-:W1:Y:S01]  /*0030*/  LDCU UR7, c[0x0][0x370] ;  /* 0x00006e00ff0777ac */ /* 0x000e620008000800 */
[----:B------:R-:W2:Y:S01]  /*0040*/  S2R R3, SR_TID.Y ;  /* 0x0000000000037919 */ /* 0x000ea20000002200 */
[----:B------:R-:W3:Y:S04]  /*0050*/  LDCU UR8, c[0x0][0x374] ;  /* 0x00006e80ff0877ac */ /* 0x000ee80008000800 */
[----:B------:R-:W3:Y:S01]  /*0060*/  S2UR UR6, SR_CTAID.Z ;  /* 0x00000000000679c3 */ /* 0x000ee20000002700 */
[----:B------:R-:W4:Y:S01]  /*0070*/  S2R R10, SR_TID.X ;  /* 0x00000000000a7919 */ /* 0x000f220000002100 */
[----:B------:R-:W5:Y:S01]  /*0080*/  LDCU UR9, c[0x0][0x360] ;  /* 0x00006c00ff0977ac */ /* 0x000f620008000800 */
[----:B------:R-:W2:Y:S05]  /*0090*/  LDCU UR10, c[0x0][0x364] ;  /* 0x00006c80ff0a77ac */ /* 0x000eaa0008000800 */
[----:B------:R-:W1:Y:S08]  /*00a0*/  S2UR UR5, SR_CTAID.X ;  /* 0x00000000000579c3 */ /* 0x000e700000002500 */
[----:B------:R-:W0:Y:S01]  /*00b0*/  LDC R0, c[0x0][0x368] ;  /* 0x0000da00ff007b82 */ /* 0x000e220000000800 */
[----:B---3--:R-:W-:-:S04]  /*00c0*/  UIMAD UR4, UR6, UR8, UR4 ;  /* 0x00000008060472a4 */ /* 0x008fc8000f8e0204 */
[----:B-1----:R-:W-:Y:S01]  /*00d0*/  UIMAD UR4, UR4, UR7, UR5 ;  /* 0x00000007040472a4 */ /* 0x002fe2000f8e0205 */
[----:B------:R-:W1:Y:S05]  /*00e0*/  LDCU.64 UR6, c[0x0][0x3a0] ;  /* 0x00007400ff0677ac */ /* 0x000e6a0008000a00 */
[----:B0-----:R-:W-:-:S05]  /*00f0*/  IMAD R0, R0, UR4, R5 ;  /* 0x0000000400007c24 */ /* 0x001fca000f8e0205 */
[----:B------:R-:W0:Y:S01]  /*0100*/  LDCU UR4, c[0x0][0x39c] ;  /* 0x00007380ff0477ac */ /* 0x000e220008000800 */
[----:B--2---:R-:W-:-:S04]  /*0110*/  IMAD R0, R0, UR10, R3 ;  /* 0x0000000a00007c24 */ /* 0x004fc8000f8e0203 */
[----:B-----5:R-:W-:-:S04]  /*0120*/  IMAD R21, R0, UR9, RZ ;  /* 0x0000000900157c24 */ /* 0x020fc8000f8e02ff */
[----:B----4-:R-:W-:-:S05]  /*0130*/  IMAD.IADD R6, R21, 0x1, R10 ;  /* 0x0000000115067824 */ /* 0x010fca00078e020a */
[----:B-1----:R-:W-:Y:S01]  /*0140*/  ISETP.GE.AND P0, PT, R6, UR6, PT ;  /* 0x0000000606007c0c */ /* 0x002fe2000bf06270 */
[----:B0-----:R-:W-:-:S06]  /*0150*/  UIADD3 UR5, UPT, UPT, UR4, 0x1, URZ ;  /* 0x0000000104057890 */ /* 0x001fcc000fffe0ff */
[----:B------:R-:W-:-:S06]  /*0160*/  IMAD.U32 R0, RZ, RZ, UR5 ;  /* 0x00000005ff007e24 */ /* 0x000fcc000f8e00ff */
[----:B------:R-:W-:-:S04]  /*0170*/  @P0 IADD3 R0, PT, PT, RZ, UR4, RZ ;  /* 0x00000004ff000c10 */ /* 0x000fc8000fffe0ff */
[----:B------:R-:W-:-:S13]  /*0180*/  ISETP.GE.AND P0, PT, R0, 0x1, PT ;  /* 0x000000010000780c */ /* 0x000fda0003f06270 */
[----:B------:R-:W-:Y:S05]  /*0190*/  @!P0 EXIT ;  /* 0x000000000000894d */ /* 0x000fea0003800000 */
[----:B------:R-:W0:Y:S01]  /*01a0*/  LDCU.64 UR8, c[0x0][0x390] ;  /* 0x00007200ff0877ac */ /* 0x000e220008000a00 */
[----:B------:R-:W-:Y:S01]  /*01b0*/  ISETP.NE.AND P0, PT, R0, 0x1, PT ;  /* 0x000000010000780c */ /* 0x000fe20003f05270 */
[----:B------:R-:W-:Y:S01]  /*01c0*/  BSSY.RECONVERGENT B0, `(.L_x_14) ;  /* 0x00000d4000007945 */ /* 0x000fe20003800200 */
[----:B------:R-:W-:Y:S01]  /*01d0*/  HFMA2 R15, -RZ, RZ, 0, 0 ;  /* 0x00000000ff0f7431 */ /* 0x000fe200000001ff */
[----:B------:R-:W1:Y:S01]  /*01e0*/  LDCU.64 UR4, c[0x0][0x358] ;  /* 0x00006b00ff0477ac */ /* 0x000e620008000a00 */
[----:B------:R-:W-:Y:S01]  /*01f0*/  VIADD R6, R6, UR7 ;  /* 0x0000000706067c36 */ /* 0x000fe20008000000 */
[----:B------:R-:W2:Y:S01]  /*0200*/  LDCU.64 UR10, c[0x0][0x390] ;  /* 0x00007200ff0a77ac */ /* 0x000ea20008000a00 */
[----:B0-----:R-:W-:Y:S02]  /*0210*/  IMAD.U32 R2, RZ, RZ, UR8 ;  /* 0x00000008ff027e24 */ /* 0x001fe4000f8e00ff */
[----:B------:R-:W-:-:S03]  /*0220*/  IMAD.U32 R3, RZ, RZ, UR9 ;  /* 0x00000009ff037e24 */ /* 0x000fc6000f8e00ff */
[C---:B------:R-:W-:Y:S01]  /*0230*/  IADD3 R4, PT, PT, R2.reuse, -0x2, RZ ;  /* 0xfffffffe02047810 */ /* 0x040fe20007ffe0ff */
[----:B------:R-:W-:Y:S02]  /*0240*/  VIADD R5, R3, 0xfffffffe ;  /* 0xfffffffe03057836 */ /* 0x000fe40000000000 */
[----:B------:R-:W-:Y:S02]  /*0250*/  IMAD R7, R2, R3, RZ ;  /* 0x0000000302077224 */ /* 0x000fe400078e02ff */
[----:B------:R-:W-:Y:S01]  /*0260*/  IMAD R8, R4, R5, RZ ;  /* 0x0000000504087224 */ /* 0x000fe200078e02ff */
[----:B-12---:R-:W-:Y:S06]  /*0270*/  @!P0 BRA `(.L_x_15) ;  /* 0x0000000c00208947 */ /* 0x006fec0003800000 */
[----:B------:R-:W-:Y:S01]  /*0280*/  IABS R9, R4 ;  /* 0x0000000400097213 */ /* 0x000fe20000000000 */
[----:B------:R-:W0:Y:S01]  /*0290*/  LDCU UR6, c[0x0][0x398] ;  /* 0x00007300ff0677ac */ /* 0x000e220008000800 */
[----:B------:R-:W-:Y:S01]  /*02a0*/  IADD3 R2, PT, PT, R10, UR7, RZ ;  /* 0x000000070a027c10 */ /* 0x000fe2000fffe0ff */
[----:B------:R-:W-:Y:S01]  /*02b0*/  IMAD.MOV.U32 R10, RZ, RZ, RZ ;  /* 0x000000ffff0a7224 */ /* 0x000fe200078e00ff */
[----:B------:R-:W1:Y:S01]  /*02c0*/  I2F.RP R3, R9 ;  /* 0x0000000900037306 */ /* 0x000e620000209400 */
[----:B------:R-:W-:Y:S01]  /*02d0*/  LOP3.LUT R20, R0, 0x7ffffffe, RZ, 0xc0, !PT ;  /* 0x7ffffffe00147812 */ /* 0x000fe200078ec0ff */
[----:B------:R-:W-:Y:S03]  /*02e0*/  BSSY.RECONVERGENT B1, `(.L_x_16) ;  /* 0x00000c0000017945 */ /* 0x000fe60003800200 */
[----:B------:R-:W-:-:S03]  /*02f0*/  IADD3 R20, PT, PT, -R20, RZ, RZ ;  /* 0x000000ff14147210 */ /* 0x000fc60007ffe1ff */
[----:B-1----:R-:W1:Y:S01]  /*0300*/  MUFU.RCP R3, R3 ;  /* 0x0000000300037308 */ /* 0x002e620000001000 */
[----:B0-----:R-:W-:Y:S01]  /*0310*/  IADD3 R21, PT, PT, R21, UR6, R2 ;  /* 0x0000000615157c10 */ /* 0x001fe2000fffe002 */
[----:B-1----:R-:W-:-:S06]  /*0320*/  VIADD R12, R3, 0xffffffe ;  /* 0x0ffffffe030c7836 */ /* 0x002fcc0000000000 */
[----:B------:R-:W0:Y:S02]  /*0330*/  F2I.FTZ.U32.TRUNC.NTZ R11, R12 ;  /* 0x0000000c000b7305 */ /* 0x000e24000021f000 */
[----:B0-----:R-:W-:-:S04]  /*0340*/  IMAD.MOV R14, RZ, RZ, -R11 ;  /* 0x000000ffff0e7224 */ /* 0x001fc800078e0a0b */
[----:B------:R-:W-:-:S04]  /*0350*/  IMAD R13, R14, R9, RZ ;  /* 0x000000090e0d7224 */ /* 0x000fc800078e02ff */
[----:B------:R-:W-:-:S04]  /*0360*/  IMAD.HI.U32 R10, R11, R13, R10 ;  /* 0x0000000d0b0a7227 */ /* 0x000fc800078e000a */
[----:B------:R-:W-:-:S07]  /*0370*/  IMAD.MOV.U32 R11, RZ, RZ, R6 ;  /* 0x000000ffff0b7224 */ /* 0x000fce00078e0006 */
.L_x_17:
[----:B------:R-:W-:Y:S02]  /*0380*/  IABS R22, R4 ;  /* 0x0000000400167213 */ /* 0x000fe40000000000 */
[----:B------:R-:W-:Y:S02]  /*0390*/  IABS R17, R5 ;  /* 0x0000000500117213 */ /* 0x000fe40000000000 */
[----:B------:R-:W0:Y:S01]  /*03a0*/  I2F.RP R15, R22 ;  /* 0x00000016000f7306 */ /* 0x000e220000209400 */
[----:B------:R-:W-:Y:S02]  /*03b0*/  IABS R16, R8 ;  /* 0x0000000800107213 */ /* 0x000fe40000000000 */
[----:B------:R-:W-:Y:S02]  /*03c0*/  IABS R19, R11 ;  /* 0x0000000b00137213 */ /* 0x000fe40000000000 */
[-C--:B------:R-:W-:Y:S02]  /*03d0*/  IABS R12, R4.reuse ;  /* 0x00000004000c7213 */ /* 0x080fe40000000000 */
[----:B------:R-:W-:Y:S01]  /*03e0*/  IABS R25, R21 ;  /* 0x0000001500197213 */ /* 0x000fe20000000000 */
[----:B------:R-:W1:Y:S01]  /*03f0*/  I2F.RP R13, R17 ;  /* 0x00000011000d7306 */ /* 0x000e620000209400 */
[----:B------:R-:W-:Y:S01]  /*0400*/  IMAD.HI.U32 R24, R10, R19, RZ ;  /* 0x000000130a187227 */ /* 0x000fe200078e00ff */
[----:B------:R-:W-:-:S03]  /*0410*/  IABS R18, R4 ;  /* 0x0000000400127213 */ /* 0x000fc60000000000 */
[----:B------:R-:W-:Y:S02]  /*0420*/  IMAD.MOV R12, RZ, RZ, -R12 ;  /* 0x000000ffff0c7224 */ /* 0x000fe400078e0a0c */
[----:B------:R-:W-:Y:S01]  /*0430*/  IMAD.MOV R26, RZ, RZ, -R18 ;  /* 0x000000ffff1a7224 */ /* 0x000fe200078e0a12 */
[----:B0-----:R-:W0:Y:S01]  /*0440*/  MUFU.RCP R15, R15 ;  /* 0x0000000f000f7308 */ /* 0x001e220000001000 */
[----:B------:R-:W-:-:S05]  /*0450*/  IMAD R12, R24, R12, R19 ;  /* 0x0000000c180c7224 */ /* 0x000fca00078e0213 */
[----:B------:R-:W-:Y:S02]  /*0460*/  ISETP.GT.U32.AND P1, PT, R9, R12, PT ;  /* 0x0000000c0900720c */ /* 0x000fe40003f24070 */
[----:B------:R-:W2:Y:S08]  /*0470*/  I2F.RP R14, R16 ;  /* 0x00000010000e7306 */ /* 0x000eb00000209400 */
[----:B-1----:R-:W1:Y:S01]  /*0480*/  MUFU.RCP R13, R13 ;  /* 0x0000000d000d7308 */ /* 0x002e620000001000 */
[----:B0-----:R-:W-:-:S02]  /*0490*/  VIADD R3, R15, 0xffffffe ;  /* 0x0ffffffe0f037836 */ /* 0x001fc40000000000 */
[-C--:B------:R-:W-:Y:S01]  /*04a0*/  @!P1 IADD3 R12, PT, PT, R12, -R22.reuse, RZ ;  /* 0x800000160c0c9210 */ /* 0x080fe20007ffe0ff */
[----:B------:R-:W-:Y:S01]  /*04b0*/  @!P1 VIADD R24, R24, 0x1 ;  /* 0x0000000118189836 */ /* 0x000fe20000000000 */
[----:B------:R-:W-:Y:S02]  /*04c0*/  ISETP.NE.AND P1, PT, R4, RZ, PT ;  /* 0x000000ff0400720c */ /* 0x000fe40003f25270 */
[----:B------:R-:W-:Y:S01]  /*04d0*/  ISETP.GE.U32.AND P0, PT, R12, R9, PT ;  /* 0x000000090c00720c */ /* 0x000fe20003f06070 */
[----:B------:R-:W0:Y:S01]  /*04e0*/  F2I.FTZ.U32.TRUNC.NTZ R3, R3 ;  /* 0x0000000300037305 */ /* 0x000e22000021f000 */
[----:B------:R-:W-:-:S07]  /*04f0*/  MOV R9, R22 ;  /* 0x0000001600097202 */ /* 0x000fce0000000f00 */
[----:B--2---:R-:W2:Y:S01]  /*0500*/  MUFU.RCP R2, R14 ;  /* 0x0000000e00027308 */ /* 0x004ea20000001000 */
[----:B-1----:R-:W-:-:S03]  /*0510*/  IADD3 R13, PT, PT, R13, 0xffffffe, RZ ;  /* 0x0ffffffe0d0d7810 */ /* 0x002fc60007ffe0ff */
[----:B------:R-:W-:Y:S01]  /*0520*/  @P0 IADD3 R24, PT, PT, R24, 0x1, RZ ;  /* 0x0000000118180810 */ /* 0x000fe20007ffe0ff */
[----:B0-----:R-:W-:-:S03]  /*0530*/  IMAD.MOV R23, RZ, RZ, -R3 ;  /* 0x000000ffff177224 */ /* 0x001fc600078e0a03 */
[----:B------:R-:W0:Y:S01]  /*0540*/  F2I.FTZ.U32.TRUNC.NTZ R13, R13 ;  /* 0x0000000d000d7305 */ /* 0x000e22000021f000 */
[----:B------:R-:W-:Y:S02]  /*0550*/  IMAD R23, R23, R22, RZ ;  /* 0x0000001617177224 */ /* 0x000fe400078e02ff */
[----:B--2---:R-:W-:Y:S02]  /*0560*/  VIADD R14, R2, 0xffffffe ;  /* 0x0ffffffe020e7836 */ /* 0x004fe40000000000 */
[----:B------:R-:W-:-:S03]  /*0570*/  IMAD.MOV.U32 R2, RZ, RZ, RZ ;  /* 0x000000ffff027224 */ /* 0x000fc600078e00ff */
[----:B------:R-:W1:Y:S01]  /*0580*/  F2I.FTZ.U32.TRUNC.NTZ R15, R14 ;  /* 0x0000000e000f7305 */ /* 0x000e62000021f000 */
[----:B------:R-:W-:Y:S01]  /*0590*/  IMAD.HI.U32 R10, R3, R23, R2 ;  /* 0x00000017030a7227 */ /* 0x000fe200078e0002 */
[----:B------:R-:W-:Y:S02]  /*05a0*/  MOV R3, R25 ;  /* 0x0000001900037202 */ /* 0x000fe40000000f00 */
[----:B------:R-:W-:Y:S01]  /*05b0*/  LOP3.LUT R2, R11, R4, RZ, 0x3c, !PT ;  /* 0x000000040b027212 */ /* 0x000fe200078e3cff */
[----:B0-----:R-:W-:Y:S02]  /*05c0*/  IMAD.MOV R12, RZ, RZ, -R13 ;  /* 0x000000ffff0c7224 */ /* 0x001fe400078e0a0d */
[----:B------:R-:W-:Y:S01]  /*05d0*/  IMAD.HI.U32 R18, R10, R3, RZ ;  /* 0x000000030a127227 */ /* 0x000fe200078e00ff */
[----:B------:R-:W-:Y:S02]  /*05e0*/  ISETP.GE.AND P2, PT, R2, RZ, PT ;  /* 0x000000ff0200720c */ /* 0x000fe40003f46270 */
[----:B------:R-:W-:Y:S01]  /*05f0*/  IABS R2, R8 ;  /* 0x0000000800027213 */ /* 0x000fe20000000000 */
[----:B------:R-:W-:-:S02]  /*0600*/  IMAD R26, R18, R26, R3 ;  /* 0x0000001a121a7224 */ /* 0x000fc400078e0203 */
[----:B------:R-:W-:Y:S02]  /*0610*/  IMAD R23, R12, R17, RZ ;  /* 0x000000110c177224 */ /* 0x000fe400078e02ff */
[----:B------:R-:W-:Y:S01]  /*0620*/  IMAD.MOV.U32 R12, RZ, RZ, RZ ;  /* 0x000000ffff0c7224 */ /* 0x000fe200078e00ff */
[----:B------:R-:W-:Y:S01]  /*0630*/  ISETP.GT.U32.AND P3, PT, R9, R26, PT ;  /* 0x0000001a0900720c */ /* 0x000fe20003f64070 */
[----:B-1----:R-:W-:Y:S02]  /*0640*/  IMAD.MOV R25, RZ, RZ, -R15 ;  /* 0x000000ffff197224 */ /* 0x002fe400078e0a0f */
[----:B------:R-:W-:Y:S01]  /*0650*/  IMAD.HI.U32 R12, R13, R23, R12 ;  /* 0x000000170d0c7227 */ /* 0x000fe200078e000c */
[----:B------:R-:W-:-:S03]  /*0660*/  LOP3.LUT R23, R21, R4, RZ, 0x3c, !PT ;  /* 0x0000000415177212 */ /* 0x000fc600078e3cff */
[----:B------:R-:W-:Y:S01]  /*0670*/  IMAD R13, R25, R16, RZ ;  /* 0x00000010190d7224 */ /* 0x000fe200078e02ff */
[----:B------:R-:W-:Y:S01]  /*0680*/  ISETP.GE.AND P4, PT, R23, RZ, PT ;  /* 0x000000ff1700720c */ /* 0x000fe20003f86270 */
[----:B------:R-:W-:Y:S02]  /*0690*/  IMAD.MOV.U32 R14, RZ, RZ, RZ ;  /* 0x000000ffff0e7224 */ /* 0x000fe400078e00ff */
[----:B------:R-:W-:Y:S02]  /*06a0*/  @!P2 IMAD.MOV R24, RZ, RZ, -R24 ;  /* 0x000000ffff18a224 */ /* 0x000fe400078e0a18 */
[----:B------:R-:W-:Y:S01]  /*06b0*/  IMAD.HI.U32 R14, R15, R13, R14 ;  /* 0x0000000d0f0e7227 */ /* 0x000fe200078e000e */
[----:B------:R-:W-:Y:S02]  /*06c0*/  @!P3 IADD3 R26, PT, PT, R26, -R22, RZ ;  /* 0x800000161a1ab210 */ /* 0x000fe40007ffe0ff */
[----:B------:R-:W-:Y:S01]  /*06d0*/  LOP3.LUT R13, RZ, R4, RZ, 0x33, !PT ;  /* 0x00000004ff0d7212 */ /* 0x000fe200078e33ff */
[----:B------:R-:W-:Y:S01]  /*06e0*/  IMAD.MOV R22, RZ, RZ, -R2 ;  /* 0x000000ffff167224 */ /* 0x000fe200078e0a02 */
[----:B------:R-:W-:Y:S01]  /*06f0*/  ISETP.GE.U32.AND P2, PT, R26, R9, PT ;  /* 0x000000091a00720c */ /* 0x000fe20003f46070 */
[----:B------:R-:W-:Y:S01]  /*0700*/  IMAD.HI.U32 R26, R14, R19, RZ ;  /* 0x000000130e1a7227 */ /* 0x000fe200078e00ff */
[----:B------:R-:W-:-:S02]  /*0710*/  SEL R2, R13, R24, !P1 ;  /* 0x000000180d027207 */ /* 0x000fc40004800000 */
[----:B------:R-:W-:Y:S01]  /*0720*/  IABS R15, R5 ;  /* 0x00000005000f7213 */ /* 0x000fe20000000000 */
[----:B------:R-:W-:Y:S01]  /*0730*/  IMAD R19, R26, R22, R19 ;  /* 0x000000161a137224 */ /* 0x000fe200078e0213 */
[----:B------:R-:W-:Y:S01]  /*0740*/  IABS R13, R2 ;  /* 0x00000002000d7213 */ /* 0x000fe20000000000 */
[----:B------:R-:W-:Y:S01]  /*0750*/  IMAD.HI.U32 R25, R14, R3, RZ ;  /* 0x000000030e197227 */ /* 0x000fe200078e00ff */
[----:B------:R-:W-:Y:S02]  /*0760*/  @!P3 IADD3 R18, PT, PT, R18, 0x1, RZ ;  /* 0x000000011212b810 */ /* 0x000fe40007ffe0ff */
[----:B------:R-:W-:Y:S01]  /*0770*/  ISETP.GT.U32.AND P0, PT, R16, R19, PT ;  /* 0x000000131000720c */ /* 0x000fe20003f04070 */
[----:B------:R-:W-:Y:S02]  /*0780*/  IMAD.MOV R15, RZ, RZ, -R15 ;  /* 0x000000ffff0f7224 */ /* 0x000fe400078e0a0f */
[----:B------:R-:W-:-:S04]  /*0790*/  IMAD.HI.U32 R28, R12, R13, RZ ;  /* 0x0000000d0c1c7227 */ /* 0x000fc800078e00ff */
[----:B------:R-:W-:Y:S01]  /*07a0*/  IMAD R28, R28, R15, R13 ;  /* 0x0000000f1c1c7224 */ /* 0x000fe200078e020d */
[----:B------:R-:W-:Y:S01]  /*07b0*/  LOP3.LUT R13, RZ, R4, RZ, 0x33, !PT ;  /* 0x00000004ff0d7212 */ /* 0x000fe200078e33ff */
[----:B------:R-:W-:Y:S02]  /*07c0*/  @P2 VIADD R18, R18, 0x1 ;  /* 0x0000000112122836 */ /* 0x000fe40000000000 */
[----:B------:R-:W-:Y:S01]  /*07d0*/  IMAD R14, R25, R22, R3 ;  /* 0x00000016190e7224 */ /* 0x000fe200078e0203 */
[----:B------:R-:W-:Y:S01]  /*07e0*/  ISETP.GT.U32.AND P2, PT, R17, R28, PT ;  /* 0x0000001c1100720c */ /* 0x000fe20003f44070 */
[----:B------:R-:W-:Y:S01]  /*07f0*/  @!P4 IMAD.MOV R18, RZ, RZ, -R18 ;  /* 0x000000ffff12c224 */ /* 0x000fe200078e0a12 */
[----:B------:R-:W-:Y:S01]  /*0800*/  @!P0 IADD3 R19, PT, PT, R19, -R16, RZ ;  /* 0x8000001013138210 */ /* 0x000fe20007ffe0ff */
[----:B------:R-:W-:Y:S01]  /*0810*/  @!P0 VIADD R26, R26, 0x1 ;  /* 0x000000011a1a8836 */ /* 0x000fe20000000000 */
[----:B------:R-:W-:Y:S02]  /*0820*/  ISETP.GE.AND P4, PT, R2, RZ, PT ;  /* 0x000000ff0200720c */ /* 0x000fe40003f86270 */
[----:B------:R-:W-:-:S02]  /*0830*/  SEL R24, R13, R18, !P1 ;  /* 0x000000120d187207 */ /* 0x000fc40004800000 */
[----:B------:R-:W-:Y:S02]  /*0840*/  ISETP.GE.U32.AND P1, PT, R19, R16, PT ;  /* 0x000000101300720c */ /* 0x000fe40003f26070 */
[----:B------:R-:W-:Y:S02]  /*0850*/  IABS R13, R5 ;  /* 0x00000005000d7213 */ /* 0x000fe40000000000 */
[----:B------:R-:W-:Y:S01]  /*0860*/  IABS R16, R24 ;  /* 0x0000001800107213 */ /* 0x000fe20000000000 */
[----:B------:R-:W-:Y:S01]  /*0870*/  @!P2 IMAD.IADD R28, R28, 0x1, -R17 ;  /* 0x000000011c1ca824 */ /* 0x000fe200078e0a11 */
[----:B------:R-:W-:Y:S01]  /*0880*/  LOP3.LUT R18, R11, R8, RZ, 0x3c, !PT ;  /* 0x000000080b127212 */ /* 0x000fe200078e3cff */
[----:B------:R-:W-:Y:S01]  /*0890*/  IMAD.MOV R15, RZ, RZ, -R13 ;  /* 0x000000ffff0f7224 */ /* 0x000fe200078e0a0d */
[----:B------:R-:W-:Y:S02]  /*08a0*/  MOV R13, R16 ;  /* 0x00000010000d7202 */ /* 0x000fe40000000f00 */
[----:B------:R-:W-:-:S02]  /*08b0*/  ISETP.GE.AND P2, PT, R18, RZ, PT ;  /* 0x000000ff1200720c */ /* 0x000fc40003f46270 */
[----:B------:R-:W-:Y:S01]  /*08c0*/  ISETP.GT.U32.AND P3, PT, R17, R28, PT ;  /* 0x0000001c1100720c */ /* 0x000fe20003f64070 */
[----:B------:R-:W-:Y:S01]  /*08d0*/  IMAD.HI.U32 R12, R12, R13, RZ ;  /* 0x0000000d0c0c7227 */ /* 0x000fe200078e00ff */
[----:B------:R-:W-:Y:S02]  /*08e0*/  ISETP.NE.AND P0, PT, R5, RZ, PT ;  /* 0x000000ff0500720c */ /* 0x000fe40003f05270 */
[----:B------:R-:W-:Y:S01]  /*08f0*/  LOP3.LUT R19, RZ, R5, RZ, 0x33, !PT ;  /* 0x00000005ff137212 */ /* 0x000fe200078e33ff */
[----:B------:R-:W-:Y:S01]  /*0900*/  @P1 VIADD R26, R26, 0x1 ;  /* 0x000000011a1a1836 */ /* 0x000fe20000000000 */
[----:B------:R-:W-:Y:S01]  /*0910*/  ISETP.NE.AND P1, PT, R8, RZ, PT ;  /* 0x000000ff0800720c */ /* 0x000fe20003f25270 */
[----:B------:R-:W-:Y:S01]  /*0920*/  IMAD R22, R12, R15, R13 ;  /* 0x0000000f0c167224 */ /* 0x000fe200078e020d */
[----:B------:R-:W-:Y:S02]  /*0930*/  MOV R3, UR11 ;  /* 0x0000000b00037c02 */ /* 0x000fe40008000f00 */
[----:B------:R-:W-:-:S02]  /*0940*/  MOV R13, R26 ;  /* 0x0000001a000d7202 */ /* 0x000fc40000000f00 */
[----:B------:R-:W-:Y:S01]  /*0950*/  LOP3.LUT R26, RZ, R8, RZ, 0x33, !PT ;  /* 0x00000008ff1a7212 */ /* 0x000fe200078e33ff */
[----:B------:R-:W-:Y:S01]  /*0960*/  @!P3 IMAD.IADD R28, R28, 0x1, -R17 ;  /* 0x000000011c1cb824 */ /* 0x000fe200078e0a11 */
[----:B------:R-:W-:Y:S01]  /*0970*/  ISETP.GT.U32.AND P3, PT, R17, R22, PT ;  /* 0x000000161100720c */ /* 0x000fe20003f64070 */
[----:B------:R-:W-:Y:S01]  /*0980*/  @!P2 IMAD.MOV R13, RZ, RZ, -R13 ;  /* 0x000000ffff0da224 */ /* 0x000fe200078e0a0d */
[----:B------:R-:W-:Y:S01]  /*0990*/  IABS R15, R8 ;  /* 0x00000008000f7213 */ /* 0x000fe20000000000 */
[----:B------:R-:W-:-:S03]  /*09a0*/  @!P4 IMAD.MOV R28, RZ, RZ, -R28 ;  /* 0x000000ffff1cc224 */ /* 0x000fc600078e0a1c */
[----:B------:R-:W-:Y:S02]  /*09b0*/  SEL R16, R26, R13, !P1 ;  /* 0x0000000d1a107207 */ /* 0x000fe40004800000 */
[----:B------:R-:W0:Y:S01]  /*09c0*/  LDC.64 R12, c[0x0][0x380] ;  /* 0x0000e000ff0c7b82 */ /* 0x000e220000000a00 */
[----:B------:R-:W-:Y:S02]  /*09d0*/  SEL R19, R19, R28, !P0 ;  /* 0x0000001c13137207 */ /* 0x000fe40004000000 */
[----:B------:R-:W-:Y:S01]  /*09e0*/  IMAD R16, R16, R3, R3 ;  /* 0x0000000310107224 */ /* 0x000fe200078e0203 */
[----:B------:R-:W-:Y:S01]  /*09f0*/  ISETP.GT.U32.AND P2, PT, R15, R14, PT ;  /* 0x0000000e0f00720c */ /* 0x000fe20003f44070 */
[----:B------:R-:W-:Y:S02]  /*0a00*/  @!P3 IMAD.IADD R22, R22, 0x1, -R17 ;  /* 0x000000011616b824 */ /* 0x000fe400078e0a11 */
[----:B------:R-:W-:Y:S01]  /*0a10*/  IMAD.IADD R19, R19, 0x1, R16 ;  /* 0x0000000113137824 */ /* 0x000fe200078e0210 */
[----:B------:R-:W-:Y:S01]  /*0a20*/  IADD3 R16, PT, PT, -R2, RZ, RZ ;  /* 0x000000ff02107210 */ /* 0x000fe20007ffe1ff */
[----:B------:R-:W-:Y:S01]  /*0a30*/  IMAD.U32 R2, RZ, RZ, UR10 ;  /* 0x0000000aff027e24 */ /* 0x000fe2000f8e00ff */
[----:B------:R-:W-:-:S03]  /*0a40*/  ISETP.GT.U32.AND P5, PT, R17, R22, PT ;  /* 0x000000161100720c */ /* 0x000fc60003fa4070 */
[----:B------:R-:W-:Y:S02]  /*0a50*/  IMAD R16, R4, R16, R11 ;  /* 0x0000001004107224 */ /* 0x000fe400078e020b */
[----:B------:R-:W-:Y:S02]  /*0a60*/  IMAD R19, R19, R2, R2 ;  /* 0x0000000213137224 */ /* 0x000fe400078e0202 */
[----:B------:R-:W-:-:S03]  /*0a70*/  @!P2 IADD3 R14, PT, PT, R14, -R15, RZ ;  /* 0x8000000f0e0ea210 */ /* 0x000fc60007ffe0ff */
[----:B------:R-:W-:Y:S02]  /*0a80*/  IADD3 R23, PT, PT, R16, 0x1, R19 ;  /* 0x0000000110177810 */ /* 0x000fe40007ffe013 */
[----:B------:R-:W-:Y:S01]  /*0a90*/  ISETP.GE.U32.AND P4, PT, R14, R15, PT ;  /* 0x0000000f0e00720c */ /* 0x000fe20003f86070 */
[----:B------:R-:W-:Y:S01]  /*0aa0*/  @!P5 IMAD.IADD R22, R22, 0x1, -R17 ;  /* 0x000000011616d824 */ /* 0x000fe200078e0a11 */
[----:B------:R-:W-:Y:S01]  /*0ab0*/  LOP3.LUT R14, R21, R8, RZ, 0x3c, !PT ;  /* 0x00000008150e7212 */ /* 0x000fe200078e3cff */
[----:B0-----:R-:W-:-:S03]  /*0ac0*/  IMAD.WIDE R28, R23, 0x8, R12 ;  /* 0x00000008171c7825 */ /* 0x001fc600078e020c */
[----:B------:R-:W-:Y:S02]  /*0ad0*/  ISETP.GE.AND P3, PT, R14, RZ, PT ;  /* 0x000000ff0e00720c */ /* 0x000fe40003f66270 */
[----:B------:R-:W2:Y:S04]  /*0ae0*/  LDG.E.64 R16, desc[UR4][R28.64+0x8] ;  /* 0x000008041c107981 */ /* 0x000ea8000c1e1b00 */
[----:B------:R-:W2:Y:S02]  /*0af0*/  LDG.E.64 R14, desc[UR4][R28.64+-0x8] ;  /* 0xfffff8041c0e7981 */ /* 0x000ea4000c1e1b00 */
[----:B--2---:R-:W-:Y:S01]  /*0b00*/  DADD R14, R16, R14 ;  /* 0x00000000100e7229 */ /* 0x004fe2000000000e */
[----:B------:R-:W-:-:S05]  /*0b10*/  IMAD.WIDE R16, R2, 0x8, R28 ;  /* 0x0000000802107825 */ /* 0x000fca00078e021c */
[----:B------:R-:W2:Y:S02]  /*0b20*/  LDG.E.64 R18, desc[UR4][R16.64] ;  /* 0x0000000410127981 */ /* 0x000ea4000c1e1b00 */
[----:B--2---:R-:W-:Y:S01]  /*0b30*/  DADD R18, R14, R18 ;  /* 0x000000000e127229 */ /* 0x004fe20000000012 */
[----:B------:R-:W-:-:S04]  /*0b40*/  IMAD.IADD R15, R23, 0x1, -R2 ;  /* 0x00000001170f7824 */ /* 0x000fc800078e0a02 */
[----:B------:R-:W-:-:S06]  /*0b50*/  IMAD.WIDE R14, R15, 0x8, R12 ;  /* 0x000000080f0e7825 */ /* 0x000fcc00078e020c */
[----:B------:R-:W2:Y:S01]  /*0b60*/  LDG.E.64 R14, desc[UR4][R14.64] ;  /* 0x000000040e0e7981 */ /* 0x000ea2000c1e1b00 */
[----:B------:R-:W-:-:S06]  /*0b70*/  IMAD.WIDE R16, R7, 0x8, R28 ;  /* 0x0000000807107825 */ /* 0x000fcc00078e021c */
[----:B------:R-:W3:Y:S01]  /*0b80*/  LDG.E.64 R16, desc[UR4][R16.64] ;  /* 0x0000000410107981 */ /* 0x000ee2000c1e1b00 */
[----:B------:R-:W-:Y:S01]  /*0b90*/  @!P2 VIADD R25, R25, 0x1 ;  /* 0x000000011919a836 */ /* 0x000fe20000000000 */
[----:B------:R-:W-:Y:S01]  /*0ba0*/  ISETP.GE.AND P2, PT, R24, RZ, PT ;  /* 0x000000ff1800720c */ /* 0x000fe20003f46270 */
[----:B--2---:R-:W-:Y:S01]  /*0bb0*/  DADD R14, R18, R14 ;  /* 0x00000000120e7229 */ /* 0x004fe2000000000e */
[----:B------:R-:W-:-:S05]  /*0bc0*/  IADD3 R19, PT, PT, -R7, R23, RZ ;  /* 0x0000001707137210 */ /* 0x000fca0007ffe1ff */
[----:B------:R-:W-:-:S06]  /*0bd0*/  IMAD.WIDE R18, R19, 0x8, R12 ;  /* 0x0000000813127825 */ /* 0x000fcc00078e020c */
[----:B------:R-:W2:Y:S01]  /*0be0*/  LDG.E.64 R18, desc[UR4][R18.64] ;  /* 0x0000000412127981 */ /* 0x000ea2000c1e1b00 */
[----:B------:R-:W-:Y:S01]  /*0bf0*/  @P4 IADD3 R25, PT, PT, R25, 0x1, RZ ;  /* 0x0000000119194810 */ /* 0x000fe20007ffe0ff */
[----:B---3--:R-:W-:Y:S01]  /*0c00*/  DADD R28, R14, R16 ;  /* 0x000000000e1c7229 */ /* 0x008fe20000000010 */
[----:B------:R-:W-:Y:S01]  /*0c10*/  @!P2 IADD3 R22, PT, PT, -R22, RZ, RZ ;  /* 0x000000ff1616a210 */ /* 0x000fe20007ffe1ff */
[----:B------:R-:W0:Y:S01]  /*0c20*/  LDC.64 R14, c[0x0][0x388] ;  /* 0x0000e200ff0e7b82 */ /* 0x000e220000000a00 */
[----:B------:R-:W-:Y:S01]  /*0c30*/  LOP3.LUT R17, RZ, R5, RZ, 0x33, !PT ;  /* 0x00000005ff117212 */ /* 0x000fe200078e33ff */
[----:B------:R-:W-:Y:S01]  /*0c40*/  @!P3 IMAD.MOV R25, RZ, RZ, -R25 ;  /* 0x000000ffff19b224 */ /* 0x000fe200078e0a19 */
[----:B------:R-:W-:Y:S01]  /*0c50*/  IADD3 R24, PT, PT, -R24, RZ, RZ ;  /* 0x000000ff18187210 */ /* 0x000fe20007ffe1ff */
[----:B------:R-:W-:Y:S01]  /*0c60*/  UMOV UR8, 0x55555555 ;  /* 0x5555555500087882 */ /* 0x000fe20000000000 */
[----:B------:R-:W-:Y:S01]  /*0c70*/  SEL R17, R17, R22, !P0 ;  /* 0x0000001611117207 */ /* 0x000fe20004000000 */
[----:B------:R-:W-:Y:S01]  /*0c80*/  UMOV UR9, 0x3fc55555 ;  /* 0x3fc5555500097882 */ /* 0x000fe20000000000 */
[----:B------:R-:W-:Y:S01]  /*0c90*/  SEL R26, R26, R25, !P1 ;  /* 0x000000191a1a7207 */ /* 0x000fe20004800000 */
[----:B------:R-:W-:-:S04]  /*0ca0*/  IMAD R24, R4, R24, R21 ;  /* 0x0000001804187224 */ /* 0x000fc800078e0215 */
[----:B------:R-:W-:-:S04]  /*0cb0*/  IMAD R26, R26, R3, R3 ;  /* 0x000000031a1a7224 */ /* 0x000fc800078e0203 */
[----:B------:R-:W-:-:S04]  /*0cc0*/  IMAD.IADD R17, R17, 0x1, R26 ;  /* 0x0000000111117824 */ /* 0x000fc800078e021a */
[----:B------:R-:W-:-:S05]  /*0cd0*/  IMAD R17, R17, R2, R2 ;  /* 0x0000000211117224 */ /* 0x000fca00078e0202 */
[----:B------:R-:W-:Y:S01]  /*0ce0*/  IADD3 R27, PT, PT, R24, 0x1, R17 ;  /* 0x00000001181b7810 */ /* 0x000fe20007ffe011 */
[----:B0-----:R-:W-:-:S04]  /*0cf0*/  IMAD.WIDE R16, R23, 0x8, R14 ;  /* 0x0000000817107825 */ /* 0x001fc800078e020e */
[----:B------:R-:W-:Y:S01]  /*0d00*/  IMAD.WIDE R24, R27, 0x8, R12 ;  /* 0x000000081b187825 */ /* 0x000fe200078e020c */
[----:B--2---:R-:W-:-:S08]  /*0d10*/  DADD R28, R28, R18 ;  /* 0x000000001c1c7229 */ /* 0x004fd00000000012 */
[----:B------:R-:W-:-:S07]  /*0d20*/  DMUL R28, R28, UR8 ;  /* 0x000000081c1c7c28 */ /* 0x000fce0008000000 */
[----:B------:R0:W-:Y:S04]  /*0d30*/  STG.E.64 desc[UR4][R16.64], R28 ;  /* 0x0000001c10007986 */ /* 0x0001e8000c101b04 */
[----:B------:R-:W2:Y:S04]  /*0d40*/  LDG.E.64 R22, desc[UR4][R24.64+0x8] ;  /* 0x0000080418167981 */ /* 0x000ea8000c1e1b00 */
[----:B------:R-:W2:Y:S01]  /*0d50*/  LDG.E.64 R18, desc[UR4][R24.64+-0x8] ;  /* 0xfffff80418127981 */ /* 0x000ea2000c1e1b00 */
[----:B0-----:R-:W-:-:S06]  /*0d60*/  IMAD.WIDE R16, R2, 0x8, R24 ;  /* 0x0000000802107825 */ /* 0x001fcc00078e0218 */
[----:B------:R-:W3:Y:S01]  /*0d70*/  LDG.E.64 R16, desc[UR4][R16.64] ;  /* 0x0000000410107981 */ /* 0x000ee2000c1e1b00 */
[C---:B------:R-:W-:Y:S01]  /*0d80*/  IMAD.WIDE R28, R7.reuse, 0x8, R24 ;  /* 0x00000008071c7825 */ /* 0x040fe200078e0218 */
[----:B------:R-:W-:-:S05]  /*0d90*/  IADD3 R26, PT, PT, -R7, R27, RZ ;  /* 0x0000001b071a7210 */ /* 0x000fca0007ffe1ff */
[----:B------:R-:W4:Y:S01]  /*0da0*/  LDG.E.64 R28, desc[UR4][R28.64] ;  /* 0x000000041c1c7981 */ /* 0x000f22000c1e1b00 */
[----:B--2---:R-:W-:Y:S01]  /*0db0*/  DADD R22, R22, R18 ;  /* 0x0000000016167229 */ /* 0x004fe20000000012 */
[----:B------:R-:W-:-:S04]  /*0dc0*/  IMAD.IADD R19, R27, 0x1, -R2 ;  /* 0x000000011b137824 */ /* 0x000fc800078e0a02 */
[----:B------:R-:W-:-:S06]  /*0dd0*/  IMAD.WIDE R18, R19, 0x8, R12 ;  /* 0x0000000813127825 */ /* 0x000fcc00078e020c */
[----:B------:R-:W2:Y:S01]  /*0de0*/  LDG.E.64 R18, desc[UR4][R18.64] ;  /* 0x0000000412127981 */ /* 0x000ea2000c1e1b00 */
[----:B------:R-:W-:Y:S01]  /*0df0*/  IMAD.WIDE R12, R26, 0x8, R12 ;  /* 0x000000081a0c7825 */ /* 0x000fe200078e020c */
[----:B---3--:R-:W-:-:S05]  /*0e00*/  DADD R22, R22, R16 ;  /* 0x0000000016167229 */ /* 0x008fca0000000010 */
[----:B------:R-:W3:Y:S01]  /*0e10*/  LDG.E.64 R12, desc[UR4][R12.64] ;  /* 0x000000040c0c7981 */ /* 0x000ee2000c1e1b00 */
[----:B------:R-:W-:-:S04]  /*0e20*/  IMAD.WIDE R14, R27, 0x8, R14 ;  /* 0x000000081b0e7825 */ /* 0x000fc800078e020e */
[----:B------:R-:W-:-:S05]  /*0e30*/  VIADD R20, R20, 0x2 ;  /* 0x0000000214147836 */ /* 0x000fca0000000000 */
[----:B------:R-:W-:Y:S01]  /*0e40*/  ISETP.NE.AND P0, PT, R20, RZ, PT ;  /* 0x000000ff1400720c */ /* 0x000fe20003f05270 */
[----:B--2---:R-:W-:-:S08]  /*0e50*/  DADD R22, R22, R18 ;  /* 0x0000000016167229 */ /* 0x004fd00000000012 */
[----:B----4-:R-:W-:-:S08]  /*0e60*/  DADD R22, R22, R28 ;  /* 0x0000000016167229 */ /* 0x010fd0000000001c */
[----:B---3--:R-:W-:Y:S02]  /*0e70*/  DADD R16, R22, R12 ;  /* 0x0000000016107229 */ /* 0x008fe4000000000c */
[----:B------:R-:W0:Y:S06]  /*0e80*/  LDC R22, c[0x0][0x398] ;  /* 0x0000e600ff167b82 */ /* 0x000e2c0000000800 */
[----:B------:R-:W-:-:S07]  /*0e90*/  DMUL R16, R16, UR8 ;  /* 0x0000000810107c28 */ /* 0x000fce0008000000 */
[----:B------:R1:W-:Y:S01]  /*0ea0*/  STG.E.64 desc[UR4][R14.64], R16 ;  /* 0x000000100e007986 */ /* 0x0003e2000c101b04 */
[C---:B0-----:R-:W-:Y:S01]  /*0eb0*/  LEA R11, R22.reuse, R11, 0x1 ;  /* 0x0000000b160b7211 */ /* 0x041fe200078e08ff */
[----:B------:R-:W-:Y:S01]  /*0ec0*/  IMAD R21, R22, 0x2, R21 ;  /* 0x0000000216157824 */ /* 0x000fe200078e0215 */
[----:B-1----:R-:W-:Y:S06]  /*0ed0*/  @P0 BRA `(.L_x_17) ;  /* 0xfffffff400280947 */ /* 0x002fec000383ffff */
[----:B------:R-:W-:Y:S05]  /*0ee0*/  BSYNC.RECONVERGENT B1 ;  /* 0x0000000000017941 */ /* 0x000fea0003800200 */
.L_x_16:
[----:B------:R-:W-:-:S07]  /*0ef0*/  LOP3.LUT R15, R0, 0x7ffffffe, RZ, 0xc0, !PT ;  /* 0x7ffffffe000f7812 */ /* 0x000fce00078ec0ff */
.L_x_15:
[----:B------:R-:W-:Y:S05]  /*0f00*/  BSYNC.RECONVERGENT B0 ;  /* 0x0000000000007941 */ /* 0x000fea0003800200 */
.L_x_14:
[----:B------:R-:W-:-:S04]  /*0f10*/  LOP3.LUT R0, R0, 0x1, RZ, 0xc0, !PT ;  /* 0x0000000100007812 */ /* 0x000fc800078ec0ff */
[----:B------:R-:W-:-:S13]  /*0f20*/  ISETP.NE.U32.AND P0, PT, R0, 0x1, PT ;  /* 0x000000010000780c */ /* 0x000fda0003f05070 */
[----:B------:R-:W-:Y:S05]  /*0f30*/  @P0 EXIT ;  /* 0x000000000000094d */ /* 0x000fea0003800000 */
[----:B------:R-:W-:Y:S01]  /*0f40*/  IABS R12, R4 ;  /* 0x00000004000c7213 */ /* 0x000fe20000000000 */
[----:B------:R-:W0:Y:S01]  /*0f50*/  LDCU UR6, c[0x0][0x398] ;  /* 0x00007300ff0677ac */ /* 0x000e220008000800 */
[----:B------:R-:W-:Y:S02]  /*0f60*/  IABS R9, R8 ;  /* 0x0000000800097213 */ /* 0x000fe40000000000 */
[----:B------:R-:W1:Y:S01]  /*0f70*/  I2F.RP R13, R12 ;  /* 0x0000000c000d7306 */ /* 0x000e620000209400 */
[----:B------:R-:W-:Y:S02]  /*0f80*/  IABS R0, R5 ;  /* 0x0000000500007213 */ /* 0x000fe40000000000 */
[----:B------:R-:W-:Y:S02]  /*0f90*/  IABS R14, R4 ;  /* 0x00000004000e7213 */ /* 0x000fe40000000000 */
[----:B------:R-:W-:-:S03]  /*0fa0*/  ISETP.NE.AND P4, PT, R8, RZ, PT ;  /* 0x000000ff0800720c */ /* 0x000fc60003f85270 */
[----:B------:R-:W2:Y:S01]  /*0fb0*/  I2F.RP R18, R9 ;  /* 0x0000000900127306 */ /* 0x000ea20000209400 */
[----:B0-----:R-:W-:-:S07]  /*0fc0*/  IMAD R15, R15, UR6, R6 ;  /* 0x000000060f0f7c24 */ /* 0x001fce000f8e0206 */
[----:B-1----:R-:W0:Y:S01]  /*0fd0*/  MUFU.RCP R13, R13 ;  /* 0x0000000d000d7308 */ /* 0x002e220000001000 */
[----:B------:R-:W-:-:S07]  /*0fe0*/  IABS R6, R15 ;  /* 0x0000000f00067213 */ /* 0x000fce0000000000 */
[----:B--2---:R-:W-:Y:S08]  /*0ff0*/  MUFU.RCP R18, R18 ;  /* 0x0000001200127308 */ /* 0x004ff00000001000 */
[----:B------:R-:W1:Y:S01]  /*1000*/  I2F.RP R16, R0 ;  /* 0x0000000000107306 */ /* 0x000e620000209400 */
[----:B0-----:R-:W-:-:S07]  /*1010*/  IADD3 R10, PT, PT, R13, 0xffffffe, RZ ;  /* 0x0ffffffe0d0a7810 */ /* 0x001fce0007ffe0ff */
[----:B------:R0:W2:Y:S08]  /*1020*/  F2I.FTZ.U32.TRUNC.NTZ R11, R10 ;  /* 0x0000000a000b7305 */ /* 0x0000b0000021f000 */
[----:B-1----:R-:W1:Y:S01]  /*1030*/  MUFU.RCP R16, R16 ;  /* 0x0000001000107308 */ /* 0x002e620000001000 */
[----:B0-----:R-:W-:Y:S01]  /*1040*/  MOV R10, RZ ;  /* 0x000000ff000a7202 */ /* 0x001fe20000000f00 */
[----:B--2---:R-:W-:-:S04]  /*1050*/  IMAD.MOV R17, RZ, RZ, -R11 ;  /* 0x000000ffff117224 */ /* 0x004fc800078e0a0b */
[----:B------:R-:W-:Y:S02]  /*1060*/  IMAD R13, R17, R12, RZ ;  /* 0x0000000c110d7224 */ /* 0x000fe400078e02ff */
[----:B------:R-:W-:Y:S02]  /*1070*/  IMAD.MOV R17, RZ, RZ, -R14 ;  /* 0x000000ffff117224 */ /* 0x000fe400078e0a0e */
[----:B------:R-:W-:Y:S01]  /*1080*/  IMAD.HI.U32 R13, R11, R13, R10 ;  /* 0x0000000d0b0d7227 */ /* 0x000fe200078e000a */
[----:B------:R-:W-:Y:S02]  /*1090*/  IADD3 R11, PT, PT, R18, 0xffffffe, RZ ;  /* 0x0ffffffe120b7810 */ /* 0x000fe40007ffe0ff */
[----:B------:R-:W-:-:S03]  /*10a0*/  LOP3.LUT R10, R15, R4, RZ, 0x3c, !PT ;  /* 0x000000040f0a7212 */ /* 0x000fc600078e3cff */
[----:B------:R-:W-:Y:S01]  /*10b0*/  IMAD.HI.U32 R14, R13, R6, RZ ;  /* 0x000000060d0e7227 */ /* 0x000fe200078e00ff */
[----:B------:R-:W0:Y:S01]  /*10c0*/  F2I.FTZ.U32.TRUNC.NTZ R11, R11 ;  /* 0x0000000b000b7305 */ /* 0x000e22000021f000 */
[----:B------:R-:W-:Y:S02]  /*10d0*/  ISETP.GE.AND P2, PT, R10, RZ, PT ;  /* 0x000000ff0a00720c */ /* 0x000fe40003f46270 */
[----:B------:R-:W-:Y:S02]  /*10e0*/  IMAD R17, R14, R17, R6 ;  /* 0x000000110e117224 */ /* 0x000fe400078e0206 */
[----:B-1----:R-:W-:-:S03]  /*10f0*/  VIADD R13, R16, 0xffffffe ;  /* 0x0ffffffe100d7836 */ /* 0x002fc60000000000 */
[----:B------:R-:W-:-:S03]  /*1100*/  ISETP.GT.U32.AND P1, PT, R12, R17, PT ;  /* 0x000000110c00720c */ /* 0x000fc60003f24070 */
[----:B------:R-:W1:Y:S10]  /*1110*/  F2I.FTZ.U32.TRUNC.NTZ R13, R13 ;  /* 0x0000000d000d7305 */ /* 0x000e74000021f000 */
[----:B------:R-:W-:-:S02]  /*1120*/  @!P1 IADD3 R17, PT, PT, R17, -R12, RZ ;  /* 0x8000000c11119210 */ /* 0x000fc40007ffe0ff */
[----:B------:R-:W-:Y:S02]  /*1130*/  @!P1 IADD3 R14, PT, PT, R14, 0x1, RZ ;  /* 0x000000010e0e9810 */ /* 0x000fe40007ffe0ff */
[----:B------:R-:W-:Y:S01]  /*1140*/  ISETP.GE.U32.AND P0, PT, R17, R12, PT ;  /* 0x0000000c1100720c */ /* 0x000fe20003f06070 */
[----:B0-----:R-:W-:Y:S01]  /*1150*/  IMAD.MOV R12, RZ, RZ, -R11 ;  /* 0x000000ffff0c7224 */ /* 0x001fe200078e0a0b */
[----:B------:R-:W-:Y:S01]  /*1160*/  ISETP.NE.AND P1, PT, R4, RZ, PT ;  /* 0x000000ff0400720c */ /* 0x000fe20003f25270 */
[----:B-1----:R-:W-:Y:S02]  /*1170*/  IMAD.MOV R19, RZ, RZ, -R13 ;  /* 0x000000ffff137224 */ /* 0x002fe400078e0a0d */
[----:B------:R-:W-:Y:S01]  /*1180*/  IMAD.MOV.U32 R10, RZ, RZ, R12 ;  /* 0x000000ffff0a7224 */ /* 0x000fe200078e000c */
[----:B------:R-:W-:-:S03]  /*1190*/  IABS R12, R8 ;  /* 0x00000008000c7213 */ /* 0x000fc60000000000 */
[----:B------:R-:W-:Y:S02]  /*11a0*/  IMAD R17, R10, R9, RZ ;  /* 0x000000090a117224 */ /* 0x000fe400078e02ff */
[----:B------:R-:W-:Y:S01]  /*11b0*/  HFMA2 R10, -RZ, RZ, 0, 0 ;  /* 0x00000000ff0a7431 */ /* 0x000fe200000001ff */
[----:B------:R-:W-:Y:S01]  /*11c0*/  IADD3 R18, PT, PT, RZ, -R12, RZ ;  /* 0x8000000cff127210 */ /* 0x000fe20007ffe0ff */
[----:B------:R-:W-:Y:S01]  /*11d0*/  IMAD.MOV.U32 R12, RZ, RZ, RZ ;  /* 0x000000ffff0c7224 */ /* 0x000fe200078e00ff */
[----:B------:R-:W-:-:S05]  /*11e0*/  @P0 IADD3 R14, PT, PT, R14, 0x1, RZ ;  /* 0x000000010e0e0810 */ /* 0x000fca0007ffe0ff */
[----:B------:R-:W-:Y:S01]  /*11f0*/  @!P2 IMAD.MOV R14, RZ, RZ, -R14 ;  /* 0x000000ffff0ea224 */ /* 0x000fe200078e0a0e */
[----:B------:R-:W-:Y:S01]  /*1200*/  @!P1 LOP3.LUT R14, RZ, R4, RZ, 0x33, !PT ;  /* 0x00000004ff0e9212 */ /* 0x000fe200078e33ff */
[----:B------:R-:W-:Y:S01]  /*1210*/  IMAD.HI.U32 R17, R11, R17, R10 ;  /* 0x000000110b117227 */ /* 0x000fe200078e000a */
[----:B------:R-:W-:-:S03]  /*1220*/  IABS R10, R5 ;  /* 0x00000005000a7213 */ /* 0x000fc60000000000 */
[----:B------:R-:W-:Y:S01]  /*1230*/  IMAD R11, R19, R0, RZ ;  /* 0x00000000130b7224 */ /* 0x000fe200078e02ff */
[----:B------:R-:W-:Y:S01]  /*1240*/  IADD3 R16, PT, PT, RZ, -R10, RZ ;  /* 0x8000000aff107210 */ /* 0x000fe20007ffe0ff */
[----:B------:R-:W-:Y:S02]  /*1250*/  IMAD.MOV.U32 R10, RZ, RZ, R18 ;  /* 0x000000ffff0a7224 */ /* 0x000fe400078e0012 */
[----:B------:R-:W-:Y:S01]  /*1260*/  IMAD.HI.U32 R12, R13, R11, R12 ;  /* 0x0000000b0d0c7227 */ /* 0x000fe200078e000c */
[----:B------:R-:W-:-:S03]  /*1270*/  IABS R11, R14 ;  /* 0x0000000e000b7213 */ /* 0x000fc60000000000 */
[----:B------:R-:W-:-:S04]  /*1280*/  IMAD.HI.U32 R13, R17, R6, RZ ;  /* 0x00000006110d7227 */ /* 0x000fc800078e00ff */
[----:B------:R-:W-:Y:S02]  /*1290*/  IMAD R10, R13, R10, R6 ;  /* 0x0000000a0d0a7224 */ /* 0x000fe400078e0206 */
[----:B------:R-:W-:-:S03]  /*12a0*/  IMAD.HI.U32 R6, R12, R11, RZ ;  /* 0x0000000b0c067227 */ /* 0x000fc600078e00ff */
[----:B------:R-:W-:Y:S01]  /*12b0*/  ISETP.GT.U32.AND P3, PT, R9, R10, PT ;  /* 0x0000000a0900720c */ /* 0x000fe20003f64070 */
[----:B------:R-:W-:Y:S01]  /*12c0*/  IMAD R11, R6, R16, R11 ;  /* 0x00000010060b7224 */ /* 0x000fe200078e020b */
[----:B------:R-:W-:-:S04]  /*12d0*/  LOP3.LUT R6, R15, R8, RZ, 0x3c, !PT ;  /* 0x000000080f067212 */ /* 0x000fc800078e3cff */
[----:B------:R-:W-:Y:S02]  /*12e0*/  ISETP.GT.U32.AND P0, PT, R0, R11, PT ;  /* 0x0000000b0000720c */ /* 0x000fe40003f04070 */
[----:B------:R-:W-:-:S05]  /*12f0*/  ISETP.GE.AND P1, PT, R6, RZ, PT ;  /* 0x000000ff0600720c */ /* 0x000fca0003f26270 */
[-C--:B------:R-:W-:Y:S02]  /*1300*/  @!P3 IADD3 R10, PT, PT, R10, -R9.reuse, RZ ;  /* 0x800000090a0ab210 */ /* 0x080fe40007ffe0ff */
[----:B------:R-:W-:Y:S02]  /*1310*/  @!P3 IADD3 R13, PT, PT, R13, 0x1, RZ ;  /* 0x000000010d0db810 */ /* 0x000fe40007ffe0ff */
[----:B------:R-:W-:Y:S02]  /*1320*/  ISETP.GE.U32.AND P2, PT, R10, R9, PT ;  /* 0x000000090a00720c */ /* 0x000fe40003f46070 */
[----:B------:R-:W-:Y:S01]  /*1330*/  @!P0 IMAD.IADD R11, R11, 0x1, -R0 ;  /* 0x000000010b0b8824 */ /* 0x000fe200078e0a00 */
[----:B------:R-:W-:-:S04]  /*1340*/  ISETP.NE.AND P3, PT, R5, RZ, PT ;  /* 0x000000ff0500720c */ /* 0x000fc80003f65270 */
[----:B------:R-:W-:-:S06]  /*1350*/  ISETP.GT.U32.AND P0, PT, R0, R11, PT ;  /* 0x0000000b0000720c */ /* 0x000fcc0003f04070 */
[----:B------:R-:W-:Y:S01]  /*1360*/  @P2 VIADD R13, R13, 0x1 ;  /* 0x000000010d0d2836 */ /* 0x000fe20000000000 */
[----:B------:R-:W-:Y:S01]  /*1370*/  ISETP.GE.AND P2, PT, R14, RZ, PT ;  /* 0x000000ff0e00720c */ /* 0x000fe20003f46270 */
[----:B------:R-:W-:Y:S02]  /*1380*/  IMAD.MOV R14, RZ, RZ, -R14 ;  /* 0x000000ffff0e7224 */ /* 0x000fe400078e0a0e */
[----:B------:R-:W-:Y:S01]  /*1390*/  @!P1 IMAD.MOV R13, RZ, RZ, -R13 ;  /* 0x000000ffff0d9224 */ /* 0x000fe200078e0a0d */
[----:B------:R-:W-:Y:S01]  /*13a0*/  @!P4 LOP3.LUT R13, RZ, R8, RZ, 0x33, !PT ;  /* 0x00000008ff0dc212 */ /* 0x000fe200078e33ff */
[----:B------:R-:W-:Y:S01]  /*13b0*/  IMAD R14, R4, R14, R15 ;  /* 0x0000000e040e7224 */ /* 0x000fe200078e020f */
[----:B------:R-:W-:Y:S01]  /*13c0*/  @!P0 IADD3 R11, PT, PT, R11, -R0, RZ ;  /* 0x800000000b0b8210 */ /* 0x000fe20007ffe0ff */
[----:B------:R-:W0:Y:S02]  /*13d0*/  LDC.64 R8, c[0x0][0x380] ;  /* 0x0000e000ff087b82 */ /* 0x000e240000000a00 */
[----:B------:R-:W-:-:S04]  /*13e0*/  IMAD R3, R13, R3, R3 ;  /* 0x000000030d037224 */ /* 0x000fc800078e0203 */
        /* <DEDUP_REMOVED lines=12> */
[C---:B------:R-:W-:Y:S02]  /*14b0*/  IMAD.WIDE R18, R7.reuse, 0x8, R16 ;  /* 0x0000000807127825 */ /* 0x040fe400078e0210 */
[----:B------:R-:W4:Y:S01]  /*14c0*/  LDG.E.64 R14, desc[UR4][R14.64] ;  /* 0x000000040e0e7981 */ /* 0x000f22000c1e1b00 */
[----:B------:R-:W-:-:S03]  /*14d0*/  IADD3 R7, PT, PT, -R7, R3, RZ ;  /* 0x0000000307077210 */ /* 0x000fc60007ffe1ff */
[----:B------:R-:W5:Y:S02]  /*14e0*/  LDG.E.64 R18, desc[UR4][R18.64] ;  /* 0x0000000412127981 */ /* 0x000f64000c1e1b00 */
[----:B------:R-:W-:Y:S02]  /*14f0*/  IMAD.WIDE R8, R7, 0x8, R8 ;  /* 0x0000000807087825 */ /* 0x000fe400078e0208 */
[----:B------:R-:W0:Y:S04]  /*1500*/  LDC.64 R6, c[0x0][0x388] ;  /* 0x0000e200ff067b82 */ /* 0x000e280000000a00 */
[----:B------:R-:W5:Y:S01]  /*1510*/  LDG.E.64 R8, desc[UR4][R8.64] ;  /* 0x0000000408087981 */ /* 0x000f62000c1e1b00 */
[----:B------:R-:W-:Y:S01]  /*1520*/  UMOV UR6, 0x55555555 ;  /* 0x5555555500067882 */ /* 0x000fe20000000000 */
[----:B------:R-:W-:Y:S01]  /*1530*/  UMOV UR7, 0x3fc55555 ;  /* 0x3fc5555500077882 */ /* 0x000fe20000000000 */
[----:B0-----:R-:W-:Y:S01]  /*1540*/  IMAD.WIDE R2, R3, 0x8, R6 ;  /* 0x0000000803027825 */ /* 0x001fe200078e0206 */
[----:B--2---:R-:W-:-:S08]  /*1550*/  DADD R4, R4, R10 ;  /* 0x0000000004047229 */ /* 0x004fd0000000000a */
[----:B---3--:R-:W-:-:S08]  /*1560*/  DADD R4, R4, R12 ;  /* 0x0000000004047229 */ /* 0x008fd0000000000c */
[----:B----4-:R-:W-:-:S08]  /*1570*/  DADD R4, R4, R14 ;  /* 0x0000000004047229 */ /* 0x010fd0000000000e */
[----:B-----5:R-:W-:-:S08]  /*1580*/  DADD R4, R4, R18 ;  /* 0x0000000004047229 */ /* 0x020fd00000000012 */
[----:B------:R-:W-:-:S08]  /*1590*/  DADD R4, R4, R8 ;  /* 0x0000000004047229 */ /* 0x000fd00000000008 */
[----:B------:R-:W-:-:S07]  /*15a0*/  DMUL R4, R4, UR6 ;  /* 0x0000000604047c28 */ /* 0x000fce0008000000 */
[----:B------:R-:W-:Y:S01]  /*15b0*/  STG.E.64 desc[UR4][R2.64], R4 ;  /* 0x0000000402007986 */ /* 0x000fe2000c101b04 */
[----:B------:R-:W-:Y:S05]  /*15c0*/  EXIT ;  /* 0x000000000000794d */ /* 0x000fea0003800000 */
.L_x_18:
        /* <DEDUP_REMOVED lines=11> */
.L_x_20:


//--------------------- .nv.shared.reserved.0     --------------------------
	.section	.nv.shared.reserved.0,"aw",@nobits
	.weak		__nv_reservedSMEM_offset_0_alias
	.size		__nv_reservedSMEM_offset_0_alias, 0, 64
	.other		__nv_reservedSMEM_offset_0_alias,@"STO_CUDA_RESERVED_SHARED STV_DEFAULT"
__nv_reservedSMEM_offset_0_alias:
	.zero		0
	.zero		64


//--------------------- .nv.constant0._Z10jacobiEdgePdS_iiiiii --------------------------
	.section	.nv.constant0._Z10jacobiEdgePdS_iiiiii,"a",@progbits
	.sectionflags	@""
	.align	4
.nv.constant0._Z10jacobiEdgePdS_iiiiii:
	.zero		936


//--------------------- .nv.constant0._Z9jacobiMidPdS_iiiiii --------------------------
	.section	.nv.constant0._Z9jacobiMidPdS_iiiiii,"a",@progbits
	.sectionflags	@""
	.align	4
.nv.constant0._Z9jacobiMidPdS_iiiiii:
	.zero		936


//--------------------- SYMBOLS --------------------------

	.type		.nv.reservedSmem.offset0,@object
	.size		.nv.reservedSmem.offset0,0x4
